//
// Generated by NVIDIA NVVM Compiler
//
// Compiler Build ID: CL-36424714
// Cuda compilation tools, release 13.0, V13.0.88
// Based on NVVM 20.0.0
//

.version 9.0
.target sm_100
.address_size 64

	// .globl	_Z15memsetGPUKernelPii

.visible .entry _Z15memsetGPUKernelPii(
	.param .u64 .ptr .align 1 _Z15memsetGPUKernelPii_param_0,
	.param .u32 _Z15memsetGPUKernelPii_param_1
)
{
	.reg .pred 	%p<2>;
	.reg .b32 	%r<15>;
	.reg .b64 	%rd<5>;

	ld.param.u64 	%rd1, [_Z15memsetGPUKernelPii_param_0];
	ld.param.u32 	%r4, [_Z15memsetGPUKernelPii_param_1];
	mov.u32 	%r5, %ntid.x;
	mov.u32 	%r6, %ctaid.x;
	mov.u32 	%r7, %tid.x;
	mad.lo.s32 	%r1, %r5, %r6, %r7;
	mov.u32 	%r8, %ntid.y;
	mov.u32 	%r9, %ctaid.y;
	mov.u32 	%r10, %tid.y;
	mad.lo.s32 	%r11, %r8, %r9, %r10;
	max.s32 	%r12, %r1, %r11;
	setp.ge.s32 	%p1, %r12, %r4;
	@%p1 bra 	$L__BB0_2;
	cvta.to.global.u64 	%rd2, %rd1;
	mad.lo.s32 	%r13, %r4, %r11, %r1;
	mul.wide.s32 	%rd3, %r13, 4;
	add.s64 	%rd4, %rd2, %rd3;
	mov.b32 	%r14, 0;
	st.global.u32 	[%rd4], %r14;
$L__BB0_2:
	ret;

}
	// .globl	_Z5naivePiS_S_i
.visible .entry _Z5naivePiS_S_i(
	.param .u64 .ptr .align 1 _Z5naivePiS_S_i_param_0,
	.param .u64 .ptr .align 1 _Z5naivePiS_S_i_param_1,
	.param .u64 .ptr .align 1 _Z5naivePiS_S_i_param_2,
	.param .u32 _Z5naivePiS_S_i_param_3
)
{
	.reg .pred 	%p<12>;
	.reg .b32 	%r<135>;
	.reg .b64 	%rd<48>;

	ld.param.u64 	%rd6, [_Z5naivePiS_S_i_param_0];
	ld.param.u64 	%rd7, [_Z5naivePiS_S_i_param_1];
	ld.param.u64 	%rd5, [_Z5naivePiS_S_i_param_2];
	ld.param.u32 	%r52, [_Z5naivePiS_S_i_param_3];
	cvta.to.global.u64 	%rd1, %rd7;
	cvta.to.global.u64 	%rd2, %rd6;
	mov.u32 	%r53, %ntid.x;
	mov.u32 	%r54, %ctaid.x;
	mov.u32 	%r55, %tid.x;
	mad.lo.s32 	%r1, %r53, %r54, %r55;
	mov.u32 	%r56, %ntid.y;
	mov.u32 	%r57, %ctaid.y;
	mul.lo.s32 	%r2, %r56, %r57;
	mov.u32 	%r3, %tid.y;
	add.s32 	%r58, %r2, %r3;
	max.s32 	%r59, %r1, %r58;
	setp.ge.s32 	%p1, %r59, %r52;
	setp.lt.s32 	%p2, %r52, 1;
	or.pred  	%p3, %p1, %p2;
	@%p3 bra 	$L__BB1_12;
	cvta.to.global.u64 	%rd8, %rd5;
	mul.lo.s32 	%r5, %r52, %r1;
	add.s32 	%r61, %r5, %r58;
	mul.wide.s32 	%rd9, %r61, 4;
	add.s64 	%rd3, %rd8, %rd9;
	ld.global.u32 	%r129, [%rd3];
	and.b32  	%r7, %r52, 7;
	setp.lt.u32 	%p4, %r52, 8;
	mov.b32 	%r132, 0;
	@%p4 bra 	$L__BB1_4;
	and.b32  	%r132, %r52, 2147483640;
	neg.s32 	%r127, %r132;
	add.s32 	%r62, %r3, %r52;
	add.s32 	%r126, %r62, %r2;
	shl.b32 	%r11, %r52, 3;
	shl.b32 	%r63, %r52, 1;
	add.s32 	%r125, %r58, %r63;
	mad.lo.s32 	%r124, %r52, 3, %r58;
	shl.b32 	%r64, %r52, 2;
	add.s32 	%r123, %r58, %r64;
	mad.lo.s32 	%r122, %r52, 5, %r58;
	mad.lo.s32 	%r121, %r52, 6, %r58;
	mad.lo.s32 	%r120, %r52, 7, %r58;
	add.s64 	%rd4, %rd2, 16;
	mov.u32 	%r118, %r5;
	mov.u32 	%r119, %r58;
$L__BB1_3:
	.pragma "nounroll";
	mul.wide.s32 	%rd10, %r118, 4;
	add.s64 	%rd11, %rd4, %rd10;
	ld.global.u32 	%r65, [%rd11+-16];
	mul.wide.u32 	%rd12, %r119, 4;
	add.s64 	%rd13, %rd1, %rd12;
	ld.global.u32 	%r66, [%rd13];
	mad.lo.s32 	%r67, %r66, %r65, %r129;
	st.global.u32 	[%rd3], %r67;
	ld.global.u32 	%r68, [%rd11+-12];
	mul.wide.u32 	%rd14, %r126, 4;
	add.s64 	%rd15, %rd1, %rd14;
	ld.global.u32 	%r69, [%rd15];
	mad.lo.s32 	%r70, %r69, %r68, %r67;
	st.global.u32 	[%rd3], %r70;
	ld.global.u32 	%r71, [%rd11+-8];
	mul.wide.u32 	%rd16, %r125, 4;
	add.s64 	%rd17, %rd1, %rd16;
	ld.global.u32 	%r72, [%rd17];
	mad.lo.s32 	%r73, %r72, %r71, %r70;
	st.global.u32 	[%rd3], %r73;
	ld.global.u32 	%r74, [%rd11+-4];
	mul.wide.u32 	%rd18, %r124, 4;
	add.s64 	%rd19, %rd1, %rd18;
	ld.global.u32 	%r75, [%rd19];
	mad.lo.s32 	%r76, %r75, %r74, %r73;
	st.global.u32 	[%rd3], %r76;
	ld.global.u32 	%r77, [%rd11];
	mul.wide.u32 	%rd20, %r123, 4;
	add.s64 	%rd21, %rd1, %rd20;
	ld.global.u32 	%r78, [%rd21];
	mad.lo.s32 	%r79, %r78, %r77, %r76;
	st.global.u32 	[%rd3], %r79;
	ld.global.u32 	%r80, [%rd11+4];
	mul.wide.u32 	%rd22, %r122, 4;
	add.s64 	%rd23, %rd1, %rd22;
	ld.global.u32 	%r81, [%rd23];
	mad.lo.s32 	%r82, %r81, %r80, %r79;
	st.global.u32 	[%rd3], %r82;
	ld.global.u32 	%r83, [%rd11+8];
	mul.wide.u32 	%rd24, %r121, 4;
	add.s64 	%rd25, %rd1, %rd24;
	ld.global.u32 	%r84, [%rd25];
	mad.lo.s32 	%r85, %r84, %r83, %r82;
	st.global.u32 	[%rd3], %r85;
	ld.global.u32 	%r86, [%rd11+12];
	mul.wide.u32 	%rd26, %r120, 4;
	add.s64 	%rd27, %rd1, %rd26;
	ld.global.u32 	%r87, [%rd27];
	mad.lo.s32 	%r129, %r87, %r86, %r85;
	st.global.u32 	[%rd3], %r129;
	add.s32 	%r127, %r127, 8;
	add.s32 	%r126, %r126, %r11;
	add.s32 	%r125, %r125, %r11;
	add.s32 	%r124, %r124, %r11;
	add.s32 	%r123, %r123, %r11;
	add.s32 	%r122, %r122, %r11;
	add.s32 	%r121, %r121, %r11;
	add.s32 	%r120, %r120, %r11;
	add.s32 	%r119, %r119, %r11;
	add.s32 	%r118, %r118, 8;
	setp.ne.s32 	%p5, %r127, 0;
	@%p5 bra 	$L__BB1_3;
$L__BB1_4:
	setp.eq.s32 	%p6, %r7, 0;
	@%p6 bra 	$L__BB1_12;
	and.b32  	%r42, %r52, 3;
	setp.lt.u32 	%p7, %r7, 4;
	@%p7 bra 	$L__BB1_7;
	add.s32 	%r88, %r132, %r5;
	mul.wide.s32 	%rd28, %r88, 4;
	add.s64 	%rd29, %rd2, %rd28;
	ld.global.u32 	%r89, [%rd29];
	mad.lo.s32 	%r90, %r132, %r52, %r58;
	mul.wide.u32 	%rd30, %r90, 4;
	add.s64 	%rd31, %rd1, %rd30;
	ld.global.u32 	%r91, [%rd31];
	mad.lo.s32 	%r92, %r91, %r89, %r129;
	st.global.u32 	[%rd3], %r92;
	ld.global.u32 	%r93, [%rd29+4];
	add.s32 	%r94, %r90, %r52;
	mul.wide.u32 	%rd32, %r94, 4;
	add.s64 	%rd33, %rd1, %rd32;
	ld.global.u32 	%r95, [%rd33];
	mad.lo.s32 	%r96, %r95, %r93, %r92;
	st.global.u32 	[%rd3], %r96;
	ld.global.u32 	%r97, [%rd29+8];
	add.s32 	%r98, %r94, %r52;
	mul.wide.u32 	%rd34, %r98, 4;
	add.s64 	%rd35, %rd1, %rd34;
	ld.global.u32 	%r99, [%rd35];
	mad.lo.s32 	%r100, %r99, %r97, %r96;
	st.global.u32 	[%rd3], %r100;
	ld.global.u32 	%r101, [%rd29+12];
	add.s32 	%r102, %r98, %r52;
	mul.wide.u32 	%rd36, %r102, 4;
	add.s64 	%rd37, %rd1, %rd36;
	ld.global.u32 	%r103, [%rd37];
	mad.lo.s32 	%r129, %r103, %r101, %r100;
	st.global.u32 	[%rd3], %r129;
	add.s32 	%r132, %r132, 4;
$L__BB1_7:
	setp.eq.s32 	%p8, %r42, 0;
	@%p8 bra 	$L__BB1_12;
	setp.eq.s32 	%p9, %r42, 1;
	@%p9 bra 	$L__BB1_10;
	add.s32 	%r104, %r132, %r5;
	mul.wide.s32 	%rd38, %r104, 4;
	add.s64 	%rd39, %rd2, %rd38;
	ld.global.u32 	%r105, [%rd39];
	mad.lo.s32 	%r106, %r132, %r52, %r58;
	mul.wide.u32 	%rd40, %r106, 4;
	add.s64 	%rd41, %rd1, %rd40;
	ld.global.u32 	%r107, [%rd41];
	mad.lo.s32 	%r108, %r107, %r105, %r129;
	st.global.u32 	[%rd3], %r108;
	ld.global.u32 	%r109, [%rd39+4];
	add.s32 	%r110, %r106, %r52;
	mul.wide.u32 	%rd42, %r110, 4;
	add.s64 	%rd43, %rd1, %rd42;
	ld.global.u32 	%r111, [%rd43];
	mad.lo.s32 	%r129, %r111, %r109, %r108;
	st.global.u32 	[%rd3], %r129;
	add.s32 	%r132, %r132, 2;
$L__BB1_10:
	and.b32  	%r112, %r52, 1;
	setp.eq.b32 	%p10, %r112, 1;
	not.pred 	%p11, %p10;
	@%p11 bra 	$L__BB1_12;
	add.s32 	%r113, %r132, %r5;
	mul.wide.s32 	%rd44, %r113, 4;
	add.s64 	%rd45, %rd2, %rd44;
	ld.global.u32 	%r114, [%rd45];
	mad.lo.s32 	%r115, %r132, %r52, %r58;
	mul.wide.u32 	%rd46, %r115, 4;
	add.s64 	%rd47, %rd1, %rd46;
	ld.global.u32 	%r116, [%rd47];
	mad.lo.s32 	%r117, %r116, %r114, %r129;
	st.global.u32 	[%rd3], %r117;
$L__BB1_12:
	ret;

}
	// .globl	_Z6commonPiS_S_i
.visible .entry _Z6commonPiS_S_i(
	.param .u64 .ptr .align 1 _Z6commonPiS_S_i_param_0,
	.param .u64 .ptr .align 1 _Z6commonPiS_S_i_param_1,
	.param .u64 .ptr .align 1 _Z6commonPiS_S_i_param_2,
	.param .u32 _Z6commonPiS_S_i_param_3
)
{
	.reg .pred 	%p<10>;
	.reg .b32 	%r<109>;
	.reg .b64 	%rd<67>;

	ld.param.u64 	%rd14, [_Z6commonPiS_S_i_param_0];
	ld.param.u64 	%rd15, [_Z6commonPiS_S_i_param_1];
	ld.param.u32 	%r31, [_Z6commonPiS_S_i_param_3];
	cvta.to.global.u64 	%rd1, %rd15;
	cvta.to.global.u64 	%rd2, %rd14;
	mov.u32 	%r32, %ntid.x;
	mov.u32 	%r33, %ctaid.x;
	mov.u32 	%r34, %tid.x;
	mad.lo.s32 	%r1, %r32, %r33, %r34;
	mov.u32 	%r35, %ntid.y;
	mov.u32 	%r36, %ctaid.y;
	mov.u32 	%r37, %tid.y;
	mad.lo.s32 	%r38, %r35, %r36, %r37;
	max.s32 	%r39, %r1, %r38;
	setp.ge.s32 	%p1, %r39, %r31;
	@%p1 bra 	$L__BB2_13;
	mul.lo.s32 	%r3, %r31, %r38;
	and.b32  	%r4, %r31, 7;
	setp.lt.u32 	%p2, %r31, 8;
	mov.b32 	%r103, 0;
	mov.u32 	%r108, %r103;
	@%p2 bra 	$L__BB2_4;
	and.b32  	%r103, %r31, 2147483640;
	neg.s32 	%r97, %r103;
	mul.wide.s32 	%rd16, %r31, 4;
	add.s64 	%rd3, %rd1, %rd16;
	shl.b32 	%r7, %r31, 3;
	mul.wide.s32 	%rd17, %r31, 8;
	add.s64 	%rd4, %rd1, %rd17;
	mul.wide.s32 	%rd18, %r31, 12;
	add.s64 	%rd5, %rd1, %rd18;
	mul.wide.s32 	%rd19, %r31, 16;
	add.s64 	%rd6, %rd1, %rd19;
	mul.wide.s32 	%rd20, %r31, 20;
	add.s64 	%rd7, %rd1, %rd20;
	mul.wide.s32 	%rd21, %r31, 24;
	add.s64 	%rd8, %rd1, %rd21;
	mul.wide.s32 	%rd22, %r31, 28;
	add.s64 	%rd9, %rd1, %rd22;
	mul.wide.u32 	%rd23, %r3, 4;
	add.s64 	%rd24, %rd23, %rd2;
	add.s64 	%rd66, %rd24, 16;
	mov.b32 	%r108, 0;
	mov.u32 	%r96, %r1;
$L__BB2_3:
	.pragma "nounroll";
	mul.wide.s32 	%rd25, %r96, 4;
	add.s64 	%rd26, %rd3, %rd25;
	add.s64 	%rd27, %rd4, %rd25;
	add.s64 	%rd28, %rd5, %rd25;
	add.s64 	%rd29, %rd6, %rd25;
	add.s64 	%rd30, %rd7, %rd25;
	add.s64 	%rd31, %rd8, %rd25;
	add.s64 	%rd32, %rd9, %rd25;
	add.s64 	%rd33, %rd1, %rd25;
	ld.global.u32 	%r43, [%rd66+-16];
	ld.global.u32 	%r44, [%rd33];
	mad.lo.s32 	%r45, %r44, %r43, %r108;
	ld.global.u32 	%r46, [%rd66+-12];
	ld.global.u32 	%r47, [%rd26];
	mad.lo.s32 	%r48, %r47, %r46, %r45;
	ld.global.u32 	%r49, [%rd66+-8];
	ld.global.u32 	%r50, [%rd27];
	mad.lo.s32 	%r51, %r50, %r49, %r48;
	ld.global.u32 	%r52, [%rd66+-4];
	ld.global.u32 	%r53, [%rd28];
	mad.lo.s32 	%r54, %r53, %r52, %r51;
	ld.global.u32 	%r55, [%rd66];
	ld.global.u32 	%r56, [%rd29];
	mad.lo.s32 	%r57, %r56, %r55, %r54;
	ld.global.u32 	%r58, [%rd66+4];
	ld.global.u32 	%r59, [%rd30];
	mad.lo.s32 	%r60, %r59, %r58, %r57;
	ld.global.u32 	%r61, [%rd66+8];
	ld.global.u32 	%r62, [%rd31];
	mad.lo.s32 	%r63, %r62, %r61, %r60;
	ld.global.u32 	%r64, [%rd66+12];
	ld.global.u32 	%r65, [%rd32];
	mad.lo.s32 	%r108, %r65, %r64, %r63;
	add.s32 	%r97, %r97, 8;
	add.s32 	%r96, %r96, %r7;
	add.s64 	%rd66, %rd66, 32;
	setp.ne.s32 	%p3, %r97, 0;
	@%p3 bra 	$L__BB2_3;
$L__BB2_4:
	setp.eq.s32 	%p4, %r4, 0;
	@%p4 bra 	$L__BB2_12;
	and.b32  	%r17, %r31, 3;
	setp.lt.u32 	%p5, %r4, 4;
	@%p5 bra 	$L__BB2_7;
	add.s32 	%r67, %r103, %r3;
	mul.wide.u32 	%rd34, %r67, 4;
	add.s64 	%rd35, %rd2, %rd34;
	ld.global.u32 	%r68, [%rd35];
	mad.lo.s32 	%r69, %r103, %r31, %r1;
	mul.wide.s32 	%rd36, %r69, 4;
	add.s64 	%rd37, %rd1, %rd36;
	ld.global.u32 	%r70, [%rd37];
	mad.lo.s32 	%r71, %r70, %r68, %r108;
	cvt.u64.u32 	%rd38, %r3;
	cvt.u64.u32 	%rd39, %r103;
	add.s64 	%rd40, %rd39, %rd38;
	shl.b64 	%rd41, %rd40, 2;
	add.s64 	%rd42, %rd2, %rd41;
	ld.global.u32 	%r72, [%rd42+4];
	mul.wide.s32 	%rd43, %r31, 4;
	add.s64 	%rd44, %rd37, %rd43;
	ld.global.u32 	%r73, [%rd44];
	mad.lo.s32 	%r74, %r73, %r72, %r71;
	ld.global.u32 	%r75, [%rd42+8];
	add.s64 	%rd45, %rd44, %rd43;
	ld.global.u32 	%r76, [%rd45];
	mad.lo.s32 	%r77, %r76, %r75, %r74;
	ld.global.u32 	%r78, [%rd42+12];
	add.s64 	%rd46, %rd45, %rd43;
	ld.global.u32 	%r79, [%rd46];
	mad.lo.s32 	%r108, %r79, %r78, %r77;
	add.s32 	%r103, %r103, 4;
$L__BB2_7:
	setp.eq.s32 	%p6, %r17, 0;
	@%p6 bra 	$L__BB2_12;
	setp.eq.s32 	%p7, %r17, 1;
	@%p7 bra 	$L__BB2_10;
	add.s32 	%r81, %r103, %r3;
	mul.wide.u32 	%rd47, %r81, 4;
	add.s64 	%rd48, %rd2, %rd47;
	ld.global.u32 	%r82, [%rd48];
	mad.lo.s32 	%r83, %r103, %r31, %r1;
	mul.wide.s32 	%rd49, %r83, 4;
	add.s64 	%rd50, %rd1, %rd49;
	ld.global.u32 	%r84, [%rd50];
	mad.lo.s32 	%r85, %r84, %r82, %r108;
	cvt.u64.u32 	%rd51, %r3;
	cvt.u64.u32 	%rd52, %r103;
	add.s64 	%rd53, %rd52, %rd51;
	shl.b64 	%rd54, %rd53, 2;
	add.s64 	%rd55, %rd2, %rd54;
	ld.global.u32 	%r86, [%rd55+4];
	mul.wide.s32 	%rd56, %r31, 4;
	add.s64 	%rd57, %rd50, %rd56;
	ld.global.u32 	%r87, [%rd57];
	mad.lo.s32 	%r108, %r87, %r86, %r85;
	add.s32 	%r103, %r103, 2;
$L__BB2_10:
	and.b32  	%r88, %r31, 1;
	setp.eq.b32 	%p8, %r88, 1;
	not.pred 	%p9, %p8;
	@%p9 bra 	$L__BB2_12;
	add.s32 	%r89, %r103, %r3;
	mul.wide.u32 	%rd58, %r89, 4;
	add.s64 	%rd59, %rd2, %rd58;
	ld.global.u32 	%r90, [%rd59];
	mad.lo.s32 	%r91, %r103, %r31, %r1;
	mul.wide.s32 	%rd60, %r91, 4;
	add.s64 	%rd61, %rd1, %rd60;
	ld.global.u32 	%r92, [%rd61];
	mad.lo.s32 	%r108, %r92, %r90, %r108;
$L__BB2_12:
	ld.param.u64 	%rd65, [_Z6commonPiS_S_i_param_2];
	add.s32 	%r93, %r3, %r1;
	cvta.to.global.u64 	%rd62, %rd65;
	mul.wide.s32 	%rd63, %r93, 4;
	add.s64 	%rd64, %rd62, %rd63;
	ld.global.u32 	%r94, [%rd64];
	add.s32 	%r95, %r94, %r108;
	st.global.u32 	[%rd64], %r95;
$L__BB2_13:
	ret;

}


// ===== COMPILED SASS (sm_100) =====

	.target	sm_100

	.elftype	@"ET_EXEC"


//--------------------- .note.nv.tkinfo           --------------------------
	.section	.note.nv.tkinfo,"",@"SHT_NOTE"
	.sectionflags	@"SHF_NOTE_NV_TKINFO"
	.tkinfo
        /*0018*/ 	.word	0x00000002
        /*0030*/ 	.string	""
        /*0030*/ 	.string	"ptxas"
        /*0030*/ 	.string	"Cuda compilation tools, release 13.0, V13.0.88"
        /*0030*/ 	.string	"Build cuda_13.0.r13.0/compiler.36424714_0"
        /*0030*/ 	.string	"-arch sm_100 -m 64 "



//--------------------- .note.nv.cuinfo           --------------------------
	.section	.note.nv.cuinfo,"",@"SHT_NOTE"
	.sectionflags	@"SHF_NOTE_NV_CUINFO"
        /*0018*/ 	.short	0x0002
        /*001a*/ 	.short	0x0064
        /*001c*/ 	.short	0x0082
	.zero		2


//--------------------- .nv.info                  --------------------------
	.section	.nv.info,"",@"SHT_CUDA_INFO"
	.align	4


	//----- nvinfo : EIATTR_REGCOUNT
	.align		4
        /*0000*/ 	.byte	0x04, 0x2f
        /*0002*/ 	.short	(.L_1 - .L_0)
	.align		4
.L_0:
        /*0004*/ 	.word	index@(_Z15memsetGPUKernelPii)
        /*0008*/ 	.word	0x00000008


	//----- nvinfo : EIATTR_FRAME_SIZE
	.align		4
.L_1:
        /*000c*/ 	.byte	0x04, 0x11
        /*000e*/ 	.short	(.L_3 - .L_2)
	.align		4
.L_2:
        /*0010*/ 	.word	index@(_Z15memsetGPUKernelPii)
        /*0014*/ 	.word	0x00000000


	//----- nvinfo : EIATTR_REGCOUNT
	.align		4
.L_3:
        /*0018*/ 	.byte	0x04, 0x2f
        /*001a*/ 	.short	(.L_5 - .L_4)
	.align		4
.L_4:
        /*001c*/ 	.word	index@(_Z5naivePiS_S_i)
        /*0020*/ 	.word	0x00000020


	//----- nvinfo : EIATTR_FRAME_SIZE
	.align		4
.L_5:
        /*0024*/ 	.byte	0x04, 0x11
        /*0026*/ 	.short	(.L_7 - .L_6)
	.align		4
.L_6:
        /*0028*/ 	.word	index@(_Z5naivePiS_S_i)
        /*002c*/ 	.word	0x00000000


	//----- nvinfo : EIATTR_REGCOUNT
	.align		4
.L_7:
        /*0030*/ 	.byte	0x04, 0x2f
        /*0032*/ 	.short	(.L_9 - .L_8)
	.align		4
.L_8:
        /*0034*/ 	.word	index@(_Z6commonPiS_S_i)
        /*0038*/ 	.word	0x0000001e


	//----- nvinfo : EIATTR_FRAME_SIZE
	.align		4
.L_9:
        /*003c*/ 	.byte	0x04, 0x11
        /*003e*/ 	.short	(.L_11 - .L_10)
	.align		4
.L_10:
        /*0040*/ 	.word	index@(_Z6commonPiS_S_i)
        /*0044*/ 	.word	0x00000000


	//----- nvinfo : EIATTR_MIN_STACK_SIZE
	.align		4
.L_11:
        /*0048*/ 	.byte	0x04, 0x12
        /*004a*/ 	.short	(.L_13 - .L_12)
	.align		4
.L_12:
        /*004c*/ 	.word	index@(_Z6commonPiS_S_i)
        /*0050*/ 	.word	0x00000000


	//----- nvinfo : EIATTR_MIN_STACK_SIZE
	.align		4
.L_13:
        /*0054*/ 	.byte	0x04, 0x12
        /*0056*/ 	.short	(.L_15 - .L_14)
	.align		4
.L_14:
        /*0058*/ 	.word	index@(_Z5naivePiS_S_i)
        /*005c*/ 	.word	0x00000000


	//----- nvinfo : EIATTR_MIN_STACK_SIZE
	.align		4
.L_15:
        /*0060*/ 	.byte	0x04, 0x12
        /*0062*/ 	.short	(.L_17 - .L_16)
	.align		4
.L_16:
        /*0064*/ 	.word	index@(_Z15memsetGPUKernelPii)
        /*0068*/ 	.word	0x00000000
.L_17:


//--------------------- .nv.compat                --------------------------
	.section	.nv.compat,"",@"SHT_CUDA_COMPAT_INFO"
	.align	4
        /*0000*/ 	.byte	0x02, 0x09, 0x00, 0x00, 0x02, 0x02, 0x01, 0x00, 0x02, 0x05, 0x05, 0x00, 0x03, 0x07, 0x01, 0x01
        /*0010*/ 	.byte	0x02, 0x03, 0x00, 0x00, 0x02, 0x06, 0x01, 0x00, 0x04, 0x0b, 0x08, 0x00, 0x09, 0x00, 0x00, 0x00
        /*0020*/ 	.byte	0x00, 0x00, 0x00, 0x00


//--------------------- .nv.info._Z6commonPiS_S_i --------------------------
	.section	.nv.info._Z6commonPiS_S_i,"",@"SHT_CUDA_INFO"
	.sectionflags	@""
	.align	4


	//----- nvinfo : EIATTR_CUDA_API_VERSION
	.align		4
        /*0000*/ 	.byte	0x04, 0x37
        /*0002*/ 	.short	(.L_19 - .L_18)
.L_18:
        /*0004*/ 	.word	0x00000082


	//----- nvinfo : EIATTR_KPARAM_INFO
	.align		4
.L_19:
        /*0008*/ 	.byte	0x04, 0x17
        /*000a*/ 	.short	(.L_21 - .L_20)
.L_20:
        /*000c*/ 	.word	0x00000000
        /*0010*/ 	.short	0x0003
        /*0012*/ 	.short	0x0018
        /*0014*/ 	.byte	0x00, 0xf0, 0x11, 0x00


	//----- nvinfo : EIATTR_KPARAM_INFO
	.align		4
.L_21:
        /*0018*/ 	.byte	0x04, 0x17
        /*001a*/ 	.short	(.L_23 - .L_22)
.L_22:
        /*001c*/ 	.word	0x00000000
        /*0020*/ 	.short	0x0002
        /*0022*/ 	.short	0x0010
        /*0024*/ 	.byte	0x00, 0xf5, 0x21, 0x00


	//----- nvinfo : EIATTR_KPARAM_INFO
	.align		4
.L_23:
        /*0028*/ 	.byte	0x04, 0x17
        /*002a*/ 	.short	(.L_25 - .L_24)
.L_24:
        /*002c*/ 	.word	0x00000000
        /*0030*/ 	.short	0x0001
        /*0032*/ 	.short	0x0008
        /*0034*/ 	.byte	0x00, 0xf5, 0x21, 0x00


	//----- nvinfo : EIATTR_KPARAM_INFO
	.align		4
.L_25:
        /*0038*/ 	.byte	0x04, 0x17
        /*003a*/ 	.short	(.L_27 - .L_26)
.L_26:
        /*003c*/ 	.word	0x00000000
        /*0040*/ 	.short	0x0000
        /*0042*/ 	.short	0x0000
        /*0044*/ 	.byte	0x00, 0xf5, 0x21, 0x00


	//----- nvinfo : EIATTR_SPARSE_MMA_MASK
	.align		4
.L_27:
        /*0048*/ 	.byte	0x03, 0x50
        /*004a*/ 	.short	0x0000


	//----- nvinfo : EIATTR_MAXREG_COUNT
	.align		4
        /*004c*/ 	.byte	0x03, 0x1b
        /*004e*/ 	.short	0x00ff


	//----- nvinfo : EIATTR_MERCURY_ISA_VERSION
	.align		4
        /*0050*/ 	.byte	0x03, 0x5f
        /*0052*/ 	.short	0x0101


	//----- nvinfo : EIATTR_VRC_CTA_INIT_COUNT
	.align		4
        /*0054*/ 	.byte	0x02, 0x4a
	.zero		1
	.zero		1


	//----- nvinfo : EIATTR_EXIT_INSTR_OFFSETS
	.align		4
        /*0058*/ 	.byte	0x04, 0x1c
        /*005a*/ 	.short	(.L_29 - .L_28)


	//   ....[0]....
.L_28:
        /*005c*/ 	.word	0x000000c0


	//   ....[1]....
        /*0060*/ 	.word	0x00000ab0


	//----- nvinfo : EIATTR_CBANK_PARAM_SIZE
	.align		4
.L_29:
        /*0064*/ 	.byte	0x03, 0x19
        /*0066*/ 	.short	0x001c


	//----- nvinfo : EIATTR_PARAM_CBANK
	.align		4
        /*0068*/ 	.byte	0x04, 0x0a
        /*006a*/ 	.short	(.L_31 - .L_30)
	.align		4
.L_30:
        /*006c*/ 	.word	index@(.nv.constant0._Z6commonPiS_S_i)
        /*0070*/ 	.short	0x0380
        /*0072*/ 	.short	0x001c


	//----- nvinfo : EIATTR_SW_WAR
	.align		4
.L_31:
        /*0074*/ 	.byte	0x04, 0x36
        /*0076*/ 	.short	(.L_33 - .L_32)
.L_32:
        /*0078*/ 	.word	0x00000008
.L_33:


//--------------------- .nv.info._Z5naivePiS_S_i  --------------------------
	.section	.nv.info._Z5naivePiS_S_i,"",@"SHT_CUDA_INFO"
	.sectionflags	@""
	.align	4


	//----- nvinfo : EIATTR_CUDA_API_VERSION
	.align		4
        /*0000*/ 	.byte	0x04, 0x37
        /*0002*/ 	.short	(.L_35 - .L_34)
.L_34:
        /*0004*/ 	.word	0x00000082


	//----- nvinfo : EIATTR_KPARAM_INFO
	.align		4
.L_35:
        /*0008*/ 	.byte	0x04, 0x17
        /*000a*/ 	.short	(.L_37 - .L_36)
.L_36:
        /*000c*/ 	.word	0x00000000
        /*0010*/ 	.short	0x0003
        /*0012*/ 	.short	0x0018
        /*0014*/ 	.byte	0x00, 0xf0, 0x11, 0x00


	//----- nvinfo : EIATTR_KPARAM_INFO
	.align		4
.L_37:
        /*0018*/ 	.byte	0x04, 0x17
        /*001a*/ 	.short	(.L_39 - .L_38)
.L_38:
        /*001c*/ 	.word	0x00000000
        /*0020*/ 	.short	0x0002
        /*0022*/ 	.short	0x0010
        /*0024*/ 	.byte	0x00, 0xf5, 0x21, 0x00


	//----- nvinfo : EIATTR_KPARAM_INFO
	.align		4
.L_39:
        /*0028*/ 	.byte	0x04, 0x17
        /*002a*/ 	.short	(.L_41 - .L_40)
.L_40:
        /*002c*/ 	.word	0x00000000
        /*0030*/ 	.short	0x0001
        /*0032*/ 	.short	0x0008
        /*0034*/ 	.byte	0x00, 0xf5, 0x21, 0x00


	//----- nvinfo : EIATTR_KPARAM_INFO
	.align		4
.L_41:
        /*0038*/ 	.byte	0x04, 0x17
        /*003a*/ 	.short	(.L_43 - .L_42)
.L_42:
        /*003c*/ 	.word	0x00000000
        /*0040*/ 	.short	0x0000
        /*0042*/ 	.short	0x0000
        /*0044*/ 	.byte	0x00, 0xf5, 0x21, 0x00


	//----- nvinfo : EIATTR_SPARSE_MMA_MASK
	.align		4
.L_43:
        /*0048*/ 	.byte	0x03, 0x50
        /*004a*/ 	.short	0x0000


	//----- nvinfo : EIATTR_MAXREG_COUNT
	.align		4
        /*004c*/ 	.byte	0x03, 0x1b
        /*004e*/ 	.short	0x00ff


	//----- nvinfo : EIATTR_MERCURY_ISA_VERSION
	.align		4
        /*0050*/ 	.byte	0x03, 0x5f
        /*0052*/ 	.short	0x0101


	//----- nvinfo : EIATTR_VRC_CTA_INIT_COUNT
	.align		4
        /*0054*/ 	.byte	0x02, 0x4a
	.zero		1
	.zero		1


	//----- nvinfo : EIATTR_EXIT_INSTR_OFFSETS
	.align		4
        /*0058*/ 	.byte	0x04, 0x1c
        /*005a*/ 	.short	(.L_45 - .L_44)


	//   ....[0]....
.L_44:
        /*005c*/ 	.word	0x000000e0


	//   ....[1]....
        /*0060*/ 	.word	0x00000600


	//   ....[2]....
        /*0064*/ 	.word	0x00000820


	//   ....[3]....
        /*0068*/ 	.word	0x00000980


	//   ....[4]....
        /*006c*/ 	.word	0x00000a30


	//----- nvinfo : EIATTR_CBANK_PARAM_SIZE
	.align		4
.L_45:
        /*0070*/ 	.byte	0x03, 0x19
        /*0072*/ 	.short	0x001c


	//----- nvinfo : EIATTR_PARAM_CBANK
	.align		4
        /*0074*/ 	.byte	0x04, 0x0a
        /*0076*/ 	.short	(.L_47 - .L_46)
	.align		4
.L_46:
        /*0078*/ 	.word	index@(.nv.constant0._Z5naivePiS_S_i)
        /*007c*/ 	.short	0x0380
        /*007e*/ 	.short	0x001c


	//----- nvinfo : EIATTR_SW_WAR
	.align		4
.L_47:
        /*0080*/ 	.byte	0x04, 0x36
        /*0082*/ 	.short	(.L_49 - .L_48)
.L_48:
        /*0084*/ 	.word	0x00000008
.L_49:


//--------------------- .nv.info._Z15memsetGPUKernelPii --------------------------
	.section	.nv.info._Z15memsetGPUKernelPii,"",@"SHT_CUDA_INFO"
	.sectionflags	@""
	.align	4


	//----- nvinfo : EIATTR_CUDA_API_VERSION
	.align		4
        /*0000*/ 	.byte	0x04, 0x37
        /*0002*/ 	.short	(.L_51 - .L_50)
.L_50:
        /*0004*/ 	.word	0x00000082


	//----- nvinfo : EIATTR_KPARAM_INFO
	.align		4
.L_51:
        /*0008*/ 	.byte	0x04, 0x17
        /*000a*/ 	.short	(.L_53 - .L_52)
.L_52:
        /*000c*/ 	.word	0x00000000
        /*0010*/ 	.short	0x0001
        /*0012*/ 	.short	0x0008
        /*0014*/ 	.byte	0x00, 0xf0, 0x11, 0x00


	//----- nvinfo : EIATTR_KPARAM_INFO
	.align		4
.L_53:
        /*0018*/ 	.byte	0x04, 0x17
        /*001a*/ 	.short	(.L_55 - .L_54)
.L_54:
        /*001c*/ 	.word	0x00000000
        /*0020*/ 	.short	0x0000
        /*0022*/ 	.short	0x0000
        /*0024*/ 	.byte	0x00, 0xf5, 0x21, 0x00


	//----- nvinfo : EIATTR_SPARSE_MMA_MASK
	.align		4
.L_55:
        /*0028*/ 	.byte	0x03, 0x50
        /*002a*/ 	.short	0x0000


	//----- nvinfo : EIATTR_MAXREG_COUNT
	.align		4
        /*002c*/ 	.byte	0x03, 0x1b
        /*002e*/ 	.short	0x00ff


	//----- nvinfo : EIATTR_MERCURY_ISA_VERSION
	.align		4
        /*0030*/ 	.byte	0x03, 0x5f
        /*0032*/ 	.short	0x0101


	//----- nvinfo : EIATTR_VRC_CTA_INIT_COUNT
	.align		4
        /*0034*/ 	.byte	0x02, 0x4a
	.zero		1
	.zero		1


	//----- nvinfo : EIATTR_EXIT_INSTR_OFFSETS
	.align		4
        /*0038*/ 	.byte	0x04, 0x1c
        /*003a*/ 	.short	(.L_57 - .L_56)


	//   ....[0]....
.L_56:
        /*003c*/ 	.word	0x000000c0


	//   ....[1]....
        /*0040*/ 	.word	0x00000120


	//----- nvinfo : EIATTR_CBANK_PARAM_SIZE
	.align		4
.L_57:
        /*0044*/ 	.byte	0x03, 0x19
        /*0046*/ 	.short	0x000c


	//----- nvinfo : EIATTR_PARAM_CBANK
	.align		4
        /*0048*/ 	.byte	0x04, 0x0a
        /*004a*/ 	.short	(.L_59 - .L_58)
	.align		4
.L_58:
        /*004c*/ 	.word	index@(.nv.constant0._Z15memsetGPUKernelPii)
        /*0050*/ 	.short	0x0380
        /*0052*/ 	.short	0x000c


	//----- nvinfo : EIATTR_SW_WAR
	.align		4
.L_59:
        /*0054*/ 	.byte	0x04, 0x36
        /*0056*/ 	.short	(.L_61 - .L_60)
.L_60:
        /*0058*/ 	.word	0x00000008
.L_61:


//--------------------- .nv.callgraph             --------------------------
	.section	.nv.callgraph,"",@"SHT_CUDA_CALLGRAPH"
	.align	4
	.sectionentsize	8
	.align		4
        /*0000*/ 	.word	0x00000000
	.align		4
        /*0004*/ 	.word	0xffffffff
	.align		4
        /*0008*/ 	.word	0x00000000
	.align		4
        /*000c*/ 	.word	0xfffffffe
	.align		4
        /*0010*/ 	.word	0x00000000
	.align		4
        /*0014*/ 	.word	0xfffffffd
	.align		4
        /*0018*/ 	.word	0x00000000
	.align		4
        /*001c*/ 	.word	0xfffffffc


//--------------------- .text._Z6commonPiS_S_i    --------------------------
	.section	.text._Z6commonPiS_S_i,"ax",@progbits
	.align	128
        .global         _Z6commonPiS_S_i
        .type           _Z6commonPiS_S_i,@function
        .size           _Z6commonPiS_S_i,(.L_x_11 - _Z6commonPiS_S_i)
        .other          _Z6commonPiS_S_i,@"STO_CUDA_ENTRY STV_DEFAULT"
_Z6commonPiS_S_i:
.text._Z6commonPiS_S_i:
[----:B------:R-:W-:Y:S01]  /*0000*/  LDC R1, c[0x0][0x37c] ;  /* 0x0000df00ff017b82 */ /* 0x000fe20000000800 */
[----:B------:R-:W0:Y:S01]  /*0010*/  S2R R0, SR_CTAID.X ;  /* 0x0000000000007919 */ /* 0x000e220000002500 */
[----:B------:R-:W0:Y:S01]  /*0020*/  LDCU UR4, c[0x0][0x360] ;  /* 0x00006c00ff0477ac */ /* 0x000e220008000800 */
[----:B------:R-:W0:Y:S01]  /*0030*/  S2R R3, SR_TID.X ;  /* 0x0000000000037919 */ /* 0x000e220000002100 */
[----:B------:R-:W1:Y:S01]  /*0040*/  LDCU UR5, c[0x0][0x364] ;  /* 0x00006c80ff0577ac */ /* 0x000e620008000800 */
[----:B------:R-:W1:Y:S01]  /*0050*/  S2R R13, SR_CTAID.Y ;  /* 0x00000000000d7919 */ /* 0x000e620000002600 */
[----:B------:R-:W2:Y:S01]  /*0060*/  LDCU UR20, c[0x0][0x398] ;  /* 0x00007300ff1477ac */ /* 0x000ea20008000800 */
[----:B------:R-:W1:Y:S01]  /*0070*/  S2R R2, SR_TID.Y ;  /* 0x0000000000027919 */ /* 0x000e620000002200 */
[----:B0-----:R-:W-:Y:S02]  /*0080*/  IMAD R0, R0, UR4, R3 ;  /* 0x0000000400007c24 */ /* 0x001fe4000f8e0203 */
[----:B-1----:R-:W-:-:S05]  /*0090*/  IMAD R13, R13, UR5, R2 ;  /* 0x000000050d0d7c24 */ /* 0x002fca000f8e0202 */
[----:B------:R-:W-:-:S04]  /*00a0*/  VIMNMX R2, PT, PT, R0, R13, !PT ;  /* 0x0000000d00027248 */ /* 0x000fc80007fe0100 */
[----:B--2---:R-:W-:-:S13]  /*00b0*/  ISETP.GE.AND P0, PT, R2, UR20, PT ;  /* 0x0000001402007c0c */ /* 0x004fda000bf06270 */
[----:B------:R-:W-:Y:S05]  /*00c0*/  @P0 EXIT ;  /* 0x000000000000094d */ /* 0x000fea0003800000 */
[----:B------:R-:W-:Y:S01]  /*00d0*/  UISETP.GE.U32.AND UP0, UPT, UR20, 0x8, UPT ;  /* 0x000000081400788c */ /* 0x000fe2000bf06070 */
[----:B------:R-:W-:Y:S02]  /*00e0*/  HFMA2 R12, -RZ, RZ, 0, 0 ;  /* 0x00000000ff0c7431 */ /* 0x000fe400000001ff */
[----:B------:R-:W-:Y:S01]  /*00f0*/  IMAD R13, R13, UR20, RZ ;  /* 0x000000140d0d7c24 */ /* 0x000fe2000f8e02ff */
[----:B------:R-:W-:Y:S01]  /*0100*/  UMOV UR4, URZ ;  /* 0x000000ff00047c82 */ /* 0x000fe20008000000 */
[----:B------:R-:W0:Y:S04]  /*0110*/  LDCU.64 UR18, c[0x0][0x358] ;  /* 0x00006b00ff1277ac */ /* 0x000e280008000a00 */
[----:B------:R-:W-:Y:S05]  /*0120*/  BRA.U !UP0, `(.L_x_0) ;  /* 0x0000000508047547 */ /* 0x000fea000b800000 */
[----:B------:R-:W1:Y:S01]  /*0130*/  LDCU.128 UR24, c[0x0][0x380] ;  /* 0x00007000ff1877ac */ /* 0x000e620008000c00 */
[----:B------:R-:W-:Y:S02]  /*0140*/  MOV R12, RZ ;  /* 0x000000ff000c7202 */ /* 0x000fe40000000f00 */
[----:B------:R-:W-:Y:S01]  /*0150*/  MOV R14, R0 ;  /* 0x00000000000e7202 */ /* 0x000fe20000000f00 */
[----:B------:R-:W-:-:S04]  /*0160*/  ULOP3.LUT UR4, UR20, 0x7ffffff8, URZ, 0xc0, !UPT ;  /* 0x7ffffff814047892 */ /* 0x000fc8000f8ec0ff */
[----:B------:R-:W-:Y:S01]  /*0170*/  UIADD3 UR5, UPT, UPT, -UR4, URZ, URZ ;  /* 0x000000ff04057290 */ /* 0x000fe2000fffe1ff */
[----:B-1----:R-:W-:Y:S01]  /*0180*/  MOV R2, UR24 ;  /* 0x0000001800027c02 */ /* 0x002fe20008000f00 */
[----:B------:R-:W-:Y:S01]  /*0190*/  UIMAD.WIDE UR6, UR20, 0x8, UR26 ;  /* 0x00000008140678a5 */ /* 0x000fe2000f8e021a */
[----:B------:R-:W-:Y:S01]  /*01a0*/  MOV R3, UR25 ;  /* 0x0000001900037c02 */ /* 0x000fe20008000f00 */
[----:B------:R-:W-:Y:S02]  /*01b0*/  UIMAD.WIDE UR8, UR20, 0xc, UR26 ;  /* 0x0000000c140878a5 */ /* 0x000fe4000f8e021a */
[----:B------:R-:W-:Y:S01]  /*01c0*/  UIMAD.WIDE UR10, UR20, 0x10, UR26 ;  /* 0x00000010140a78a5 */ /* 0x000fe2000f8e021a */
[----:B------:R-:W-:Y:S01]  /*01d0*/  IMAD.WIDE.U32 R2, R13, 0x4, R2 ;  /* 0x000000040d027825 */ /* 0x000fe200078e0002 */
[----:B------:R-:W-:Y:S02]  /*01e0*/  UIMAD.WIDE UR12, UR20, 0x14, UR26 ;  /* 0x00000014140c78a5 */ /* 0x000fe4000f8e021a */
[----:B------:R-:W-:Y:S01]  /*01f0*/  UIMAD.WIDE UR14, UR20, 0x18, UR26 ;  /* 0x00000018140e78a5 */ /* 0x000fe2000f8e021a */
[----:B------:R-:W-:Y:S01]  /*0200*/  IADD3 R2, P0, PT, R2, 0x10, RZ ;  /* 0x0000001002027810 */ /* 0x000fe20007f1e0ff */
[----:B------:R-:W-:-:S03]  /*0210*/  UIMAD.WIDE UR16, UR20, 0x1c, UR26 ;  /* 0x0000001c141078a5 */ /* 0x000fc6000f8e021a */
[----:B------:R-:W-:-:S09]  /*0220*/  IADD3.X R3, PT, PT, RZ, R3, RZ, P0, !PT ;  /* 0x00000003ff037210 */ /* 0x000fd200007fe4ff */
.L_x_1:
[----:B------:R-:W-:Y:S01]  /*0230*/  UIMAD.WIDE UR22, UR20, 0x4, UR26 ;  /* 0x00000004141678a5 */ /* 0x000fe2000f8e021a */
[----:B------:R-:W-:Y:S01]  /*0240*/  MOV R23, 0x4 ;  /* 0x0000000400177802 */ /* 0x000fe20000000f00 */
[----:B------:R-:W-:Y:S01]  /*0250*/  HFMA2 R25, -RZ, RZ, 0, 2.384185791015625e-07 ;  /* 0x00000004ff197431 */ /* 0x000fe200000001ff */
[----:B0-----:R-:W2:Y:S03]  /*0260*/  LDG.E R21, desc[UR18][R2.64+-0x10] ;  /* 0xfffff01202157981 */ /* 0x001ea6000c1e1900 */
[----:B------:R-:W-:Y:S01]  /*0270*/  IMAD.WIDE R22, R14, R23, UR26 ;  /* 0x0000001a0e167e25 */ /* 0x000fe2000f8e0217 */
[----:B------:R-:W-:-:S03]  /*0280*/  MOV R9, UR23 ;  /* 0x0000001700097c02 */ /* 0x000fc60008000f00 */
[----:B------:R-:W-:Y:S01]  /*0290*/  HFMA2 R5, -RZ, RZ, 0, 2.384185791015625e-07 ;  /* 0x00000004ff057431 */ /* 0x000fe200000001ff */
[----:B------:R-:W-:Y:S01]  /*02a0*/  MOV R11, 0x4 ;  /* 0x00000004000b7802 */ /* 0x000fe20000000f00 */
[----:B------:R-:W-:Y:S01]  /*02b0*/  IMAD.U32 R8, RZ, RZ, UR22 ;  /* 0x00000016ff087e24 */ /* 0x000fe2000f8e00ff */
[----:B------:R-:W3:Y:S03]  /*02c0*/  LDG.E R19, desc[UR18][R2.64+-0xc] ;  /* 0xfffff41202137981 */ /* 0x000ee6000c1e1900 */
[C---:B------:R-:W-:Y:S01]  /*02d0*/  IMAD.WIDE R8, R14.reuse, 0x4, R8 ;  /* 0x000000040e087825 */ /* 0x040fe200078e0208 */
[----:B------:R-:W2:Y:S03]  /*02e0*/  LDG.E R22, desc[UR18][R22.64] ;  /* 0x0000001216167981 */ /* 0x000ea6000c1e1900 */
[----:B------:R-:W-:Y:S01]  /*02f0*/  IMAD.WIDE R24, R14, R25, UR6 ;  /* 0x000000060e187e25 */ /* 0x000fe2000f8e0219 */
[----:B------:R0:W3:Y:S01]  /*0300*/  LDG.E R20, desc[UR18][R8.64] ;  /* 0x0000001208147981 */ /* 0x0000e2000c1e1900 */
[----:B------:R-:W-:-:S02]  /*0310*/  MOV R7, 0x4 ;  /* 0x0000000400077802 */ /* 0x000fc40000000f00 */
[C---:B------:R-:W-:Y:S01]  /*0320*/  IMAD.WIDE R10, R14.reuse, R11, UR8 ;  /* 0x000000080e0a7e25 */ /* 0x040fe2000f8e020b */
[----:B------:R-:W4:Y:S04]  /*0330*/  LDG.E R18, desc[UR18][R24.64] ;  /* 0x0000001218127981 */ /* 0x000f28000c1e1900 */
[----:B------:R-:W4:Y:S01]  /*0340*/  LDG.E R17, desc[UR18][R2.64+-0x8] ;  /* 0xfffff81202117981 */ /* 0x000f22000c1e1900 */
[----:B------:R-:W-:-:S04]  /*0350*/  IMAD.WIDE R4, R14, R5, UR10 ;  /* 0x0000000a0e047e25 */ /* 0x000fc8000f8e0205 */
[----:B------:R-:W-:Y:S01]  /*0360*/  HFMA2 R27, -RZ, RZ, 0, 2.384185791015625e-07 ;  /* 0x00000004ff1b7431 */ /* 0x000fe200000001ff */
[----:B------:R1:W5:Y:S01]  /*0370*/  LDG.E R16, desc[UR18][R10.64] ;  /* 0x000000120a107981 */ /* 0x000362000c1e1900 */
[----:B------:R-:W-:-:S03]  /*0380*/  IMAD.WIDE R6, R14, R7, UR12 ;  /* 0x0000000c0e067e25 */ /* 0x000fc6000f8e0207 */
[----:B------:R-:W5:Y:S01]  /*0390*/  LDG.E R15, desc[UR18][R2.64+-0x4] ;  /* 0xfffffc12020f7981 */ /* 0x000f62000c1e1900 */
[----:B0-----:R-:W-:-:S03]  /*03a0*/  IMAD.MOV.U32 R9, RZ, RZ, 0x4 ;  /* 0x00000004ff097424 */ /* 0x001fc600078e00ff */
[----:B------:R0:W5:Y:S01]  /*03b0*/  LDG.E R4, desc[UR18][R4.64] ;  /* 0x0000001204047981 */ /* 0x000162000c1e1900 */
[----:B------:R-:W-:-:S03]  /*03c0*/  IMAD.WIDE R8, R14, R9, UR14 ;  /* 0x0000000e0e087e25 */ /* 0x000fc6000f8e0209 */
[----:B------:R-:W5:Y:S01]  /*03d0*/  LDG.E R23, desc[UR18][R2.64] ;  /* 0x0000001202177981 */ /* 0x000f62000c1e1900 */
[----:B-1----:R-:W-:-:S03]  /*03e0*/  IMAD.WIDE R10, R14, R27, UR16 ;  /* 0x000000100e0a7e25 */ /* 0x002fc6000f8e021b */
[----:B------:R-:W5:Y:S04]  /*03f0*/  LDG.E R7, desc[UR18][R6.64] ;  /* 0x0000001206077981 */ /* 0x000f68000c1e1900 */
[----:B------:R-:W5:Y:S04]  /*0400*/  LDG.E R24, desc[UR18][R2.64+0x4] ;  /* 0x0000041202187981 */ /* 0x000f68000c1e1900 */
[----:B------:R-:W5:Y:S04]  /*0410*/  LDG.E R8, desc[UR18][R8.64] ;  /* 0x0000001208087981 */ /* 0x000f68000c1e1900 */
[----:B------:R-:W5:Y:S04]  /*0420*/  LDG.E R25, desc[UR18][R2.64+0x8] ;  /* 0x0000081202197981 */ /* 0x000f68000c1e1900 */
[----:B------:R-:W5:Y:S04]  /*0430*/  LDG.E R10, desc[UR18][R10.64] ;  /* 0x000000120a0a7981 */ /* 0x000f68000c1e1900 */
[----:B------:R1:W5:Y:S01]  /*0440*/  LDG.E R27, desc[UR18][R2.64+0xc] ;  /* 0x00000c12021b7981 */ /* 0x000362000c1e1900 */
[----:B------:R-:W-:-:S04]  /*0450*/  UIADD3 UR5, UPT, UPT, UR5, 0x8, URZ ;  /* 0x0000000805057890 */ /* 0x000fc8000fffe0ff */
[----:B------:R-:W-:Y:S01]  /*0460*/  UISETP.NE.AND UP0, UPT, UR5, URZ, UPT ;  /* 0x000000ff0500728c */ /* 0x000fe2000bf05270 */
[----:B0-----:R-:W-:Y:S02]  /*0470*/  MOV R5, UR20 ;  /* 0x0000001400057c02 */ /* 0x001fe40008000f00 */
[----:B-1----:R-:W-:Y:S02]  /*0480*/  IADD3 R2, P0, PT, R2, 0x20, RZ ;  /* 0x0000002002027810 */ /* 0x002fe40007f1e0ff */
[----:B------:R-:W-:Y:S02]  /*0490*/  LEA R14, R5, R14, 0x3 ;  /* 0x0000000e050e7211 */ /* 0x000fe400078e18ff */
[----:B------:R-:W-:Y:S01]  /*04a0*/  IADD3.X R3, PT, PT, RZ, R3, RZ, P0, !PT ;  /* 0x00000003ff037210 */ /* 0x000fe200007fe4ff */
[----:B--2---:R-:W-:-:S04]  /*04b0*/  IMAD R21, R21, R22, R12 ;  /* 0x0000001615157224 */ /* 0x004fc800078e020c */
[----:B---3--:R-:W-:-:S04]  /*04c0*/  IMAD R19, R19, R20, R21 ;  /* 0x0000001413137224 */ /* 0x008fc800078e0215 */
[----:B----4-:R-:W-:-:S04]  /*04d0*/  IMAD R17, R17, R18, R19 ;  /* 0x0000001211117224 */ /* 0x010fc800078e0213 */
[----:B-----5:R-:W-:-:S04]  /*04e0*/  IMAD R15, R15, R16, R17 ;  /* 0x000000100f0f7224 */ /* 0x020fc800078e0211 */
[----:B------:R-:W-:-:S04]  /*04f0*/  IMAD R4, R23, R4, R15 ;  /* 0x0000000417047224 */ /* 0x000fc800078e020f */
[----:B------:R-:W-:-:S04]  /*0500*/  IMAD R4, R24, R7, R4 ;  /* 0x0000000718047224 */ /* 0x000fc800078e0204 */
[----:B------:R-:W-:-:S04]  /*0510*/  IMAD R4, R25, R8, R4 ;  /* 0x0000000819047224 */ /* 0x000fc800078e0204 */
[----:B------:R-:W-:Y:S01]  /*0520*/  IMAD R12, R27, R10, R4 ;  /* 0x0000000a1b0c7224 */ /* 0x000fe200078e0204 */
[----:B------:R-:W-:Y:S06]  /*0530*/  BRA.U UP0, `(.L_x_1) ;  /* 0xfffffffd003c7547 */ /* 0x000fec000b83ffff */
.L_x_0:
[----:B------:R-:W-:-:S04]  /*0540*/  ULOP3.LUT UR6, UR20, 0x7, URZ, 0xc0, !UPT ;  /* 0x0000000714067892 */ /* 0x000fc8000f8ec0ff */
[----:B------:R-:W-:-:S09]  /*0550*/  UISETP.NE.AND UP0, UPT, UR6, URZ, UPT ;  /* 0x000000ff0600728c */ /* 0x000fd2000bf05270 */
[----:B------:R-:W-:Y:S05]  /*0560*/  BRA.U !UP0, `(.L_x_2) ;  /* 0x0000000508387547 */ /* 0x000fea000b800000 */
[----:B------:R-:W-:Y:S02]  /*0570*/  UISETP.GE.U32.AND UP0, UPT, UR6, 0x4, UPT ;  /* 0x000000040600788c */ /* 0x000fe4000bf06070 */
[----:B------:R-:W-:-:S04]  /*0580*/  ULOP3.LUT UR5, UR20, 0x3, URZ, 0xc0, !UPT ;  /* 0x0000000314057892 */ /* 0x000fc8000f8ec0ff */
[----:B------:R-:W-:-:S03]  /*0590*/  UISETP.NE.AND UP1, UPT, UR5, URZ, UPT ;  /* 0x000000ff0500728c */ /* 0x000fc6000bf25270 */
[----:B------:R-:W-:Y:S08]  /*05a0*/  BRA.U !UP0, `(.L_x_3) ;  /* 0x00000001087c7547 */ /* 0x000ff0000b800000 */
[----:B------:R-:W1:Y:S01]  /*05b0*/  LDC.64 R6, c[0x0][0x388] ;  /* 0x0000e200ff067b82 */ /* 0x000e620000000a00 */
[----:B------:R-:W2:Y:S01]  /*05c0*/  LDCU.64 UR6, c[0x0][0x380] ;  /* 0x00007000ff0677ac */ /* 0x000ea20008000a00 */
[----:B------:R-:W-:Y:S01]  /*05d0*/  MOV R9, UR4 ;  /* 0x0000000400097c02 */ /* 0x000fe20008000f00 */
[C---:B------:R-:W-:Y:S01]  /*05e0*/  VIADD R3, R13.reuse, UR4 ;  /* 0x000000040d037c36 */ /* 0x040fe20008000000 */
[----:B------:R-:W-:Y:S02]  /*05f0*/  IADD3 R10, P0, PT, R13, UR4, RZ ;  /* 0x000000040d0a7c10 */ /* 0x000fe4000ff1e0ff */
[----:B------:R-:W-:Y:S01]  /*0600*/  MOV R11, UR20 ;  /* 0x00000014000b7c02 */ /* 0x000fe20008000f00 */
[----:B------:R-:W-:Y:S01]  /*0610*/  IMAD R9, R9, UR20, R0 ;  /* 0x0000001409097c24 */ /* 0x000fe2000f8e0200 */
[----:B------:R-:W3:Y:S01]  /*0620*/  LDC.64 R4, c[0x0][0x380] ;  /* 0x0000e000ff047b82 */ /* 0x000ee20000000a00 */
[----:B------:R-:W-:Y:S02]  /*0630*/  MOV R15, UR20 ;  /* 0x00000014000f7c02 */ /* 0x000fe40008000f00 */
[----:B-1----:R-:W-:Y:S01]  /*0640*/  IMAD.WIDE R6, R9, 0x4, R6 ;  /* 0x0000000409067825 */ /* 0x002fe200078e0206 */
[----:B------:R-:W-:-:S05]  /*0650*/  MOV R9, UR20 ;  /* 0x0000001400097c02 */ /* 0x000fca0008000f00 */
[----:B------:R-:W-:Y:S02]  /*0660*/  IMAD.WIDE R8, R9, 0x4, R6 ;  /* 0x0000000409087825 */ /* 0x000fe400078e0206 */
[----:B0-----:R-:W4:Y:S02]  /*0670*/  LDG.E R6, desc[UR18][R6.64] ;  /* 0x0000001206067981 */ /* 0x001f24000c1e1900 */
[----:B---3--:R-:W-:Y:S01]  /*0680*/  IMAD.WIDE.U32 R4, R3, 0x4, R4 ;  /* 0x0000000403047825 */ /* 0x008fe200078e0004 */
[----:B------:R-:W-:Y:S01]  /*0690*/  IADD3.X R3, PT, PT, RZ, RZ, RZ, P0, !PT ;  /* 0x000000ffff037210 */ /* 0x000fe200007fe4ff */
[----:B------:R-:W3:Y:S01]  /*06a0*/  LDG.E R17, desc[UR18][R8.64] ;  /* 0x0000001208117981 */ /* 0x000ee2000c1e1900 */
[----:B--2---:R-:W-:-:S03]  /*06b0*/  LEA R2, P0, R10, UR6, 0x2 ;  /* 0x000000060a027c11 */ /* 0x004fc6000f8010ff */
[----:B------:R-:W4:Y:S01]  /*06c0*/  LDG.E R5, desc[UR18][R4.64] ;  /* 0x0000001204057981 */ /* 0x000f22000c1e1900 */
[----:B------:R-:W-:Y:S01]  /*06d0*/  LEA.HI.X R3, R10, UR7, R3, 0x2, P0 ;  /* 0x000000070a037c11 */ /* 0x000fe200080f1403 */
[----:B------:R-:W-:-:S04]  /*06e0*/  IMAD.WIDE R10, R11, 0x4, R8 ;  /* 0x000000040b0a7825 */ /* 0x000fc800078e0208 */
[----:B------:R-:W3:Y:S01]  /*06f0*/  LDG.E R16, desc[UR18][R2.64+0x4] ;  /* 0x0000041202107981 */ /* 0x000ee2000c1e1900 */
[----:B------:R-:W-:-:S03]  /*0700*/  IMAD.WIDE R14, R15, 0x4, R10 ;  /* 0x000000040f0e7825 */ /* 0x000fc600078e020a */
[----:B------:R-:W2:Y:S04]  /*0710*/  LDG.E R19, desc[UR18][R10.64] ;  /* 0x000000120a137981 */ /* 0x000ea8000c1e1900 */
[----:B------:R-:W2:Y:S04]  /*0720*/  LDG.E R18, desc[UR18][R2.64+0x8] ;  /* 0x0000081202127981 */ /* 0x000ea8000c1e1900 */
[----:B------:R-:W5:Y:S04]  /*0730*/  LDG.E R20, desc[UR18][R2.64+0xc] ;  /* 0x00000c1202147981 */ /* 0x000f68000c1e1900 */
[----:B------:R-:W5:Y:S01]  /*0740*/  LDG.E R14, desc[UR18][R14.64] ;  /* 0x000000120e0e7981 */ /* 0x000f62000c1e1900 */
[----:B------:R-:W-:Y:S01]  /*0750*/  UIADD3 UR4, UPT, UPT, UR4, 0x4, URZ ;  /* 0x0000000404047890 */ /* 0x000fe2000fffe0ff */
[----:B----4-:R-:W-:-:S04]  /*0760*/  IMAD R5, R5, R6, R12 ;  /* 0x0000000605057224 */ /* 0x010fc800078e020c */
[----:B---3--:R-:W-:-:S04]  /*0770*/  IMAD R5, R16, R17, R5 ;  /* 0x0000001110057224 */ /* 0x008fc800078e0205 */
[----:B--2---:R-:W-:-:S04]  /*0780*/  IMAD R5, R18, R19, R5 ;  /* 0x0000001312057224 */ /* 0x004fc800078e0205 */
[----:B-----5:R-:W-:-:S07]  /*0790*/  IMAD R12, R20, R14, R5 ;  /* 0x0000000e140c7224 */ /* 0x020fce00078e0205 */
.L_x_3:
[----:B------:R-:W-:Y:S05]  /*07a0*/  BRA.U !UP1, `(.L_x_2) ;  /* 0x0000000109a87547 */ /* 0x000fea000b800000 */
[----:B------:R-:W-:Y:S01]  /*07b0*/  UISETP.NE.AND UP0, UPT, UR5, 0x1, UPT ;  /* 0x000000010500788c */ /* 0x000fe2000bf05270 */
[----:B------:R-:W-:Y:S01]  /*07c0*/  MOV R7, UR4 ;  /* 0x0000000400077c02 */ /* 0x000fe20008000f00 */
[----:B------:R-:W-:Y:S02]  /*07d0*/  ULOP3.LUT UR5, UR20, 0x1, URZ, 0xc0, !UPT ;  /* 0x0000000114057892 */ /* 0x000fe4000f8ec0ff */
[----:B------:R-:W-:Y:S02]  /*07e0*/  MOV R15, UR20 ;  /* 0x00000014000f7c02 */ /* 0x000fe40008000f00 */
[----:B------:R-:W-:Y:S01]  /*07f0*/  UISETP.NE.U32.AND UP1, UPT, UR5, 0x1, UPT ;  /* 0x000000010500788c */ /* 0x000fe2000bf25070 */
[----:B------:R-:W-:-:S04]  /*0800*/  PLOP3.LUT P1, PT, PT, PT, UP0, 0x80, 0x8 ;  /* 0x000000000008781c */ /* 0x000fc80003f2f008 */
[----:B------:R-:W1:Y:S01]  /*0810*/  @UP0 LDCU.128 UR8, c[0x0][0x380] ;  /* 0x00007000ff0807ac */ /* 0x000e620008000c00 */
[----:B------:R-:W-:Y:S01]  /*0820*/  PLOP3.LUT P0, PT, PT, PT, UP1, 0x80, 0x8 ;  /* 0x000000000008781c */ /* 0x000fe20003f0f018 */
[----:B------:R-:W2:Y:S04]  /*0830*/  @UP0 LDCU.64 UR6, c[0x0][0x380] ;  /* 0x00007000ff0607ac */ /* 0x000ea80008000a00 */
[----:B------:R-:W3:Y:S03]  /*0840*/  @!UP1 LDCU.128 UR12, c[0x0][0x380] ;  /* 0x00007000ff0c97ac */ /* 0x000ee60008000c00 */
[C---:B------:R-:W-:Y:S02]  /*0850*/  @P1 IADD3 R3, PT, PT, R13.reuse, UR4, RZ ;  /* 0x000000040d031c10 */ /* 0x040fe4000fffe0ff */
[----:B------:R-:W-:Y:S01]  /*0860*/  @P1 IADD3 R6, P2, PT, R13, UR4, RZ ;  /* 0x000000040d061c10 */ /* 0x000fe2000ff5e0ff */
[----:B------:R-:W-:Y:S01]  /*0870*/  @UP0 UIADD3 UR4, UPT, UPT, UR4, 0x2, URZ ;  /* 0x0000000204040890 */ /* 0x000fe2000fffe0ff */
[----:B-1----:R-:W-:Y:S01]  /*0880*/  MOV R10, UR8 ;  /* 0x00000008000a7c02 */ /* 0x002fe20008000f00 */
[----:B------:R-:W-:Y:S01]  /*0890*/  IMAD.U32 R11, RZ, RZ, UR9 ;  /* 0x00000009ff0b7e24 */ /* 0x000fe2000f8e00ff */
[----:B------:R-:W-:-:S02]  /*08a0*/  MOV R4, UR10 ;  /* 0x0000000a00047c02 */ /* 0x000fc40008000f00 */
[----:B------:R-:W-:Y:S01]  /*08b0*/  MOV R5, UR11 ;  /* 0x0000000b00057c02 */ /* 0x000fe20008000f00 */
[----:B------:R-:W-:-:S04]  /*08c0*/  @P1 IMAD.WIDE.U32 R10, R3, 0x4, R10 ;  /* 0x00000004030a1825 */ /* 0x000fc800078e000a */
[----:B------:R-:W-:Y:S01]  /*08d0*/  @P1 IMAD R3, R7, UR20, R0 ;  /* 0x0000001407031c24 */ /* 0x000fe2000f8e0200 */
[----:B------:R-:W-:Y:S01]  /*08e0*/  @P1 IADD3.X R7, PT, PT, RZ, RZ, RZ, P2, !PT ;  /* 0x000000ffff071210 */ /* 0x000fe200017fe4ff */
[----:B0-----:R-:W4:Y:S01]  /*08f0*/  @P1 LDG.E R11, desc[UR18][R10.64] ;  /* 0x000000120a0b1981 */ /* 0x001f22000c1e1900 */
[C---:B--2---:R-:W-:Y:S01]  /*0900*/  @P1 LEA R2, P2, R6.reuse, UR6, 0x2 ;  /* 0x0000000606021c11 */ /* 0x044fe2000f8410ff */
[----:B------:R-:W-:Y:S01]  /*0910*/  @P1 IMAD.WIDE R4, R3, 0x4, R4 ;  /* 0x0000000403041825 */ /* 0x000fe200078e0204 */
[----:B------:R-:W-:Y:S02]  /*0920*/  MOV R19, UR4 ;  /* 0x0000000400137c02 */ /* 0x000fe40008000f00 */
[----:B------:R-:W-:Y:S01]  /*0930*/  @P1 LEA.HI.X R3, R6, UR7, R7, 0x2, P2 ;  /* 0x0000000706031c11 */ /* 0x000fe200090f1407 */
[----:B---3--:R-:W-:Y:S01]  /*0940*/  IMAD.U32 R6, RZ, RZ, UR12 ;  /* 0x0000000cff067e24 */ /* 0x008fe2000f8e00ff */
[----:B------:R-:W-:Y:S01]  /*0950*/  MOV R7, UR13 ;  /* 0x0000000d00077c02 */ /* 0x000fe20008000f00 */
[----:B------:R-:W-:Y:S01]  /*0960*/  @P1 IMAD.WIDE R14, R15, 0x4, R4 ;  /* 0x000000040f0e1825 */ /* 0x000fe200078e0204 */
[----:B------:R-:W-:Y:S01]  /*0970*/  @!P0 IADD3 R17, PT, PT, R13, UR4, RZ ;  /* 0x000000040d118c10 */ /* 0x000fe2000fffe0ff */
[----:B------:R-:W4:Y:S01]  /*0980*/  @P1 LDG.E R4, desc[UR18][R4.64] ;  /* 0x0000001204041981 */ /* 0x000f22000c1e1900 */
[----:B------:R-:W-:Y:S01]  /*0990*/  MOV R8, UR14 ;  /* 0x0000000e00087c02 */ /* 0x000fe20008000f00 */
[----:B------:R-:W-:Y:S01]  /*09a0*/  @!P0 IMAD R19, R19, UR20, R0 ;  /* 0x0000001413138c24 */ /* 0x000fe2000f8e0200 */
[----:B------:R-:W-:Y:S01]  /*09b0*/  MOV R9, UR15 ;  /* 0x0000000f00097c02 */ /* 0x000fe20008000f00 */
[----:B------:R-:W-:Y:S01]  /*09c0*/  @!P0 IMAD.WIDE.U32 R6, R17, 0x4, R6 ;  /* 0x0000000411068825 */ /* 0x000fe200078e0006 */
[----:B------:R-:W2:Y:S03]  /*09d0*/  @P1 LDG.E R14, desc[UR18][R14.64] ;  /* 0x000000120e0e1981 */ /* 0x000ea6000c1e1900 */
[----:B------:R-:W-:Y:S01]  /*09e0*/  @!P0 IMAD.WIDE R8, R19, 0x4, R8 ;  /* 0x0000000413088825 */ /* 0x000fe200078e0208 */
[----:B------:R-:W2:Y:S04]  /*09f0*/  @P1 LDG.E R2, desc[UR18][R2.64+0x4] ;  /* 0x0000041202021981 */ /* 0x000ea8000c1e1900 */
[----:B------:R-:W3:Y:S04]  /*0a00*/  @!P0 LDG.E R7, desc[UR18][R6.64] ;  /* 0x0000001206078981 */ /* 0x000ee8000c1e1900 */
[----:B------:R-:W3:Y:S01]  /*0a10*/  @!P0 LDG.E R8, desc[UR18][R8.64] ;  /* 0x0000001208088981 */ /* 0x000ee2000c1e1900 */
[----:B----4-:R-:W-:-:S04]  /*0a20*/  @P1 IMAD R11, R11, R4, R12 ;  /* 0x000000040b0b1224 */ /* 0x010fc800078e020c */
[----:B--2---:R-:W-:-:S04]  /*0a30*/  @P1 IMAD R12, R2, R14, R11 ;  /* 0x0000000e020c1224 */ /* 0x004fc800078e020b */
[----:B---3--:R-:W-:-:S07]  /*0a40*/  @!P0 IMAD R12, R7, R8, R12 ;  /* 0x00000008070c8224 */ /* 0x008fce00078e020c */
.L_x_2:
[----:B------:R-:W1:Y:S01]  /*0a50*/  LDC.64 R2, c[0x0][0x390] ;  /* 0x0000e400ff027b82 */ /* 0x000e620000000a00 */
[----:B------:R-:W-:-:S05]  /*0a60*/  IADD3 R13, PT, PT, R0, R13, RZ ;  /* 0x0000000d000d7210 */ /* 0x000fca0007ffe0ff */
[----:B-1----:R-:W-:-:S05]  /*0a70*/  IMAD.WIDE R2, R13, 0x4, R2 ;  /* 0x000000040d027825 */ /* 0x002fca00078e0202 */
[----:B0-----:R-:W2:Y:S02]  /*0a80*/  LDG.E R5, desc[UR18][R2.64] ;  /* 0x0000001202057981 */ /* 0x001ea4000c1e1900 */
[----:B--2---:R-:W-:-:S05]  /*0a90*/  IADD3 R5, PT, PT, R5, R12, RZ ;  /* 0x0000000c05057210 */ /* 0x004fca0007ffe0ff */
[----:B------:R-:W-:Y:S01]  /*0aa0*/  STG.E desc[UR18][R2.64], R5 ;  /* 0x0000000502007986 */ /* 0x000fe2000c101912 */
[----:B------:R-:W-:Y:S05]  /*0ab0*/  EXIT ;  /* 0x000000000000794d */ /* 0x000fea0003800000 */
.L_x_4:
[----:B------:R-:W-:-:S00]  /*0ac0*/  BRA `(.L_x_4) ;  /* 0xfffffffc00fc7947 */ /* 0x000fc0000383ffff */
[----:B------:R-:W-:-:S00]  /*0ad0*/  NOP ;  /* 0x0000000000007918 */ /* 0x000fc00000000000 */
        /* <DEDUP_REMOVED lines=10> */
.L_x_11:


//--------------------- .text._Z5naivePiS_S_i     --------------------------
	.section	.text._Z5naivePiS_S_i,"ax",@progbits
	.align	128
        .global         _Z5naivePiS_S_i
        .type           _Z5naivePiS_S_i,@function
        .size           _Z5naivePiS_S_i,(.L_x_12 - _Z5naivePiS_S_i)
        .other          _Z5naivePiS_S_i,@"STO_CUDA_ENTRY STV_DEFAULT"
_Z5naivePiS_S_i:
.text._Z5naivePiS_S_i:
[----:B------:R-:W-:Y:S01]  /*0000*/  LDC R1, c[0x0][0x37c] ;  /* 0x0000df00ff017b82 */ /* 0x000fe20000000800 */
[----:B------:R-:W0:Y:S07]  /*0010*/  S2R R2, SR_CTAID.X ;  /* 0x0000000000027919 */ /* 0x000e2e0000002500 */
[----:B------:R-:W1:Y:S01]  /*0020*/  S2UR UR5, SR_CTAID.Y ;  /* 0x00000000000579c3 */ /* 0x000e620000002600 */
[----:B------:R-:W0:Y:S01]  /*0030*/  LDCU UR6, c[0x0][0x360] ;  /* 0x00006c00ff0677ac */ /* 0x000e220008000800 */
[----:B------:R-:W0:Y:S01]  /*0040*/  S2R R3, SR_TID.X ;  /* 0x0000000000037919 */ /* 0x000e220000002100 */
[----:B------:R-:W1:Y:S01]  /*0050*/  LDCU UR4, c[0x0][0x364] ;  /* 0x00006c80ff0477ac */ /* 0x000e620008000800 */
[----:B------:R-:W2:Y:S04]  /*0060*/  S2R R7, SR_TID.Y ;  /* 0x0000000000077919 */ /* 0x000ea80000002200 */
[----:B------:R-:W3:Y:S01]  /*0070*/  LDC R0, c[0x0][0x398] ;  /* 0x0000e600ff007b82 */ /* 0x000ee20000000800 */
[----:B-1----:R-:W-:Y:S01]  /*0080*/  UIMAD UR4, UR4, UR5, URZ ;  /* 0x00000005040472a4 */ /* 0x002fe2000f8e02ff */
[----:B---3--:R-:W-:Y:S01]  /*0090*/  ISETP.GE.AND P0, PT, R0, 0x1, PT ;  /* 0x000000010000780c */ /* 0x008fe20003f06270 */
[----:B0-----:R-:W-:-:S04]  /*00a0*/  IMAD R2, R2, UR6, R3 ;  /* 0x0000000602027c24 */ /* 0x001fc8000f8e0203 */
[----:B--2---:R-:W-:-:S04]  /*00b0*/  IADD3 R3, PT, PT, R7, UR4, RZ ;  /* 0x0000000407037c10 */ /* 0x004fc8000fffe0ff */
[----:B------:R-:W-:-:S04]  /*00c0*/  VIMNMX R5, PT, PT, R2, R3, !PT ;  /* 0x0000000302057248 */ /* 0x000fc80007fe0100 */
[----:B------:R-:W-:-:S13]  /*00d0*/  ISETP.GE.OR P0, PT, R5, R0, !P0 ;  /* 0x000000000500720c */ /* 0x000fda0004706670 */
[----:B------:R-:W-:Y:S05]  /*00e0*/  @P0 EXIT ;  /* 0x000000000000094d */ /* 0x000fea0003800000 */
[----:B------:R-:W0:Y:S01]  /*00f0*/  LDC.64 R14, c[0x0][0x390] ;  /* 0x0000e400ff0e7b82 */ /* 0x000e220000000a00 */
[----:B------:R-:W1:Y:S01]  /*0100*/  LDCU.64 UR8, c[0x0][0x358] ;  /* 0x00006b00ff0877ac */ /* 0x000e620008000a00 */
[----:B------:R-:W-:Y:S01]  /*0110*/  IMAD R2, R2, R0, RZ ;  /* 0x0000000002027224 */ /* 0x000fe200078e02ff */
[C---:B------:R-:W-:Y:S02]  /*0120*/  ISETP.GE.U32.AND P1, PT, R0.reuse, 0x8, PT ;  /* 0x000000080000780c */ /* 0x040fe40003f26070 */
[----:B------:R-:W-:Y:S02]  /*0130*/  LOP3.LUT R4, R0, 0x7, RZ, 0xc0, !PT ;  /* 0x0000000700047812 */ /* 0x000fe400078ec0ff */
[----:B------:R-:W-:Y:S02]  /*0140*/  IADD3 R5, PT, PT, R3, R2, RZ ;  /* 0x0000000203057210 */ /* 0x000fe40007ffe0ff */
[----:B------:R-:W-:-:S03]  /*0150*/  ISETP.NE.AND P0, PT, R4, RZ, PT ;  /* 0x000000ff0400720c */ /* 0x000fc60003f05270 */
[----:B0-----:R-:W-:-:S04]  /*0160*/  IMAD.WIDE R14, R5, 0x4, R14 ;  /* 0x00000004050e7825 */ /* 0x001fc800078e020e */
[----:B------:R-:W-:Y:S01]  /*0170*/  HFMA2 R5, -RZ, RZ, 0, 0 ;  /* 0x00000000ff057431 */ /* 0x000fe200000001ff */
[----:B-1----:R0:W5:Y:S01]  /*0180*/  LDG.E R12, desc[UR8][R14.64] ;  /* 0x000000080e0c7981 */ /* 0x002162000c1e1900 */
[----:B------:R-:W-:Y:S05]  /*0190*/  @!P1 BRA `(.L_x_5) ;  /* 0x0000000400189947 */ /* 0x000fea0003800000 */
[----:B------:R-:W1:Y:S01]  /*01a0*/  LDCU.64 UR6, c[0x0][0x380] ;  /* 0x00007000ff0677ac */ /* 0x000e620008000a00 */
[C---:B------:R-:W-:Y:S01]  /*01b0*/  LOP3.LUT R5, R0.reuse, 0x7ffffff8, RZ, 0xc0, !PT ;  /* 0x7ffffff800057812 */ /* 0x040fe200078ec0ff */
[C---:B------:R-:W-:Y:S01]  /*01c0*/  IMAD R9, R0.reuse, 0x3, R3 ;  /* 0x0000000300097824 */ /* 0x040fe200078e0203 */
[C---:B------:R-:W-:Y:S01]  /*01d0*/  IADD3 R8, PT, PT, R0.reuse, UR4, R7 ;  /* 0x0000000400087c10 */ /* 0x040fe2000fffe007 */
[C-C-:B------:R-:W-:Y:S01]  /*01e0*/  IMAD R13, R0.reuse, 0x5, R3.reuse ;  /* 0x00000005000d7824 */ /* 0x140fe200078e0203 */
[CC--:B------:R-:W-:Y:S01]  /*01f0*/  LEA R7, R0.reuse, R3.reuse, 0x1 ;  /* 0x0000000300077211 */ /* 0x0c0fe200078e08ff */
[C-C-:B------:R-:W-:Y:S01]  /*0200*/  IMAD R25, R0.reuse, 0x6, R3.reuse ;  /* 0x0000000600197824 */ /* 0x140fe200078e0203 */
[CC--:B------:R-:W-:Y:S01]  /*0210*/  LEA R11, R0.reuse, R3.reuse, 0x2 ;  /* 0x00000003000b7211 */ /* 0x0c0fe200078e10ff */
[----:B------:R-:W-:Y:S01]  /*0220*/  IMAD R27, R0, 0x7, R3 ;  /* 0x00000007001b7824 */ /* 0x000fe200078e0203 */
[----:B------:R-:W-:Y:S02]  /*0230*/  MOV R10, R2 ;  /* 0x00000002000a7202 */ /* 0x000fe40000000f00 */
[----:B------:R-:W-:-:S02]  /*0240*/  MOV R29, R3 ;  /* 0x00000003001d7202 */ /* 0x000fc40000000f00 */
[----:B------:R-:W-:Y:S01]  /*0250*/  IADD3 R6, PT, PT, -R5, RZ, RZ ;  /* 0x000000ff05067210 */ /* 0x000fe20007ffe1ff */
[----:B-1----:R-:W-:-:S04]  /*0260*/  UIADD3 UR5, UP0, UPT, UR6, 0x10, URZ ;  /* 0x0000001006057890 */ /* 0x002fc8000ff1e0ff */
[----:B------:R-:W-:-:S12]  /*0270*/  UIADD3.X UR6, UPT, UPT, URZ, UR7, URZ, UP0, !UPT ;  /* 0x00000007ff067290 */ /* 0x000fd800087fe4ff */
.L_x_6:
[----:B------:R-:W1:Y:S01]  /*0280*/  LDC.64 R16, c[0x0][0x388] ;  /* 0x0000e200ff107b82 */ /* 0x000e620000000a00 */
[----:B------:R-:W-:Y:S02]  /*0290*/  MOV R20, UR5 ;  /* 0x0000000500147c02 */ /* 0x000fe40008000f00 */
[----:B------:R-:W-:-:S03]  /*02a0*/  MOV R21, UR6 ;  /* 0x0000000600157c02 */ /* 0x000fc60008000f00 */
[----:B------:R-:W-:-:S05]  /*02b0*/  IMAD.WIDE R20, R10, 0x4, R20 ;  /* 0x000000040a147825 */ /* 0x000fca00078e0214 */
[----:B--2---:R-:W2:Y:S01]  /*02c0*/  LDG.E R23, desc[UR8][R20.64+-0x10] ;  /* 0xfffff00814177981 */ /* 0x004ea2000c1e1900 */
[----:B-1----:R-:W-:-:S06]  /*02d0*/  IMAD.WIDE.U32 R18, R29, 0x4, R16 ;  /* 0x000000041d127825 */ /* 0x002fcc00078e0010 */
[----:B------:R-:W2:Y:S02]  /*02e0*/  LDG.E R18, desc[UR8][R18.64] ;  /* 0x0000000812127981 */ /* 0x000ea4000c1e1900 */
[----:B--2--5:R-:W-:Y:S02]  /*02f0*/  IMAD R12, R23, R18, R12 ;  /* 0x00000012170c7224 */ /* 0x024fe400078e020c */
[----:B------:R-:W-:-:S03]  /*0300*/  IMAD.WIDE.U32 R18, R8, 0x4, R16 ;  /* 0x0000000408127825 */ /* 0x000fc600078e0010 */
[----:B------:R1:W-:Y:S04]  /*0310*/  STG.E desc[UR8][R14.64], R12 ;  /* 0x0000000c0e007986 */ /* 0x0003e8000c101908 */
[----:B------:R-:W2:Y:S04]  /*0320*/  LDG.E R22, desc[UR8][R18.64] ;  /* 0x0000000812167981 */ /* 0x000ea8000c1e1900 */
[----:B------:R-:W2:Y:S02]  /*0330*/  LDG.E R23, desc[UR8][R20.64+-0xc] ;  /* 0xfffff40814177981 */ /* 0x000ea4000c1e1900 */
[----:B--2---:R-:W-:-:S02]  /*0340*/  IMAD R24, R23, R22, R12 ;  /* 0x0000001617187224 */ /* 0x004fc400078e020c */
[----:B------:R-:W-:-:S03]  /*0350*/  IMAD.WIDE.U32 R22, R7, 0x4, R16 ;  /* 0x0000000407167825 */ /* 0x000fc600078e0010 */
[----:B------:R2:W-:Y:S04]  /*0360*/  STG.E desc[UR8][R14.64], R24 ;  /* 0x000000180e007986 */ /* 0x0005e8000c101908 */
[----:B------:R-:W3:Y:S04]  /*0370*/  LDG.E R23, desc[UR8][R22.64] ;  /* 0x0000000816177981 */ /* 0x000ee8000c1e1900 */
[----:B------:R-:W3:Y:S02]  /*0380*/  LDG.E R26, desc[UR8][R20.64+-0x8] ;  /* 0xfffff808141a7981 */ /* 0x000ee4000c1e1900 */
[----:B---3--:R-:W-:-:S02]  /*0390*/  IMAD R26, R26, R23, R24 ;  /* 0x000000171a1a7224 */ /* 0x008fc400078e0218 */
[----:B------:R-:W-:-:S03]  /*03a0*/  IMAD.WIDE.U32 R22, R9, 0x4, R16 ;  /* 0x0000000409167825 */ /* 0x000fc600078e0010 */
[----:B------:R3:W-:Y:S04]  /*03b0*/  STG.E desc[UR8][R14.64], R26 ;  /* 0x0000001a0e007986 */ /* 0x0007e8000c101908 */
[----:B-1----:R-:W4:Y:S04]  /*03c0*/  LDG.E R12, desc[UR8][R22.64] ;  /* 0x00000008160c7981 */ /* 0x002f28000c1e1900 */
[----:B------:R-:W4:Y:S02]  /*03d0*/  LDG.E R19, desc[UR8][R20.64+-0x4] ;  /* 0xfffffc0814137981 */ /* 0x000f24000c1e1900 */
[----:B----4-:R-:W-:-:S02]  /*03e0*/  IMAD R12, R19, R12, R26 ;  /* 0x0000000c130c7224 */ /* 0x010fc400078e021a */
[----:B------:R-:W-:-:S03]  /*03f0*/  IMAD.WIDE.U32 R18, R11, 0x4, R16 ;  /* 0x000000040b127825 */ /* 0x000fc600078e0010 */
[----:B------:R1:W-:Y:S04]  /*0400*/  STG.E desc[UR8][R14.64], R12 ;  /* 0x0000000c0e007986 */ /* 0x0003e8000c101908 */
[----:B------:R-:W4:Y:S04]  /*0410*/  LDG.E R19, desc[UR8][R18.64] ;  /* 0x0000000812137981 */ /* 0x000f28000c1e1900 */
[----:B--2---:R-:W4:Y:S02]  /*0420*/  LDG.E R24, desc[UR8][R20.64] ;  /* 0x0000000814187981 */ /* 0x004f24000c1e1900 */
[----:B----4-:R-:W-:-:S02]  /*0430*/  IMAD R24, R24, R19, R12 ;  /* 0x0000001318187224 */ /* 0x010fc400078e020c */
[----:B------:R-:W-:-:S03]  /*0440*/  IMAD.WIDE.U32 R18, R13, 0x4, R16 ;  /* 0x000000040d127825 */ /* 0x000fc600078e0010 */
[----:B------:R2:W-:Y:S04]  /*0450*/  STG.E desc[UR8][R14.64], R24 ;  /* 0x000000180e007986 */ /* 0x0005e8000c101908 */
[----:B---3--:R-:W3:Y:S04]  /*0460*/  LDG.E R26, desc[UR8][R18.64] ;  /* 0x00000008121a7981 */ /* 0x008ee8000c1e1900 */
[----:B------:R-:W3:Y:S02]  /*0470*/  LDG.E R23, desc[UR8][R20.64+0x4] ;  /* 0x0000040814177981 */ /* 0x000ee4000c1e1900 */
[----:B---3--:R-:W-:-:S02]  /*0480*/  IMAD R26, R23, R26, R24 ;  /* 0x0000001a171a7224 */ /* 0x008fc400078e0218 */
[----:B------:R-:W-:-:S03]  /*0490*/  IMAD.WIDE.U32 R22, R25, 0x4, R16 ;  /* 0x0000000419167825 */ /* 0x000fc600078e0010 */
[----:B------:R2:W-:Y:S04]  /*04a0*/  STG.E desc[UR8][R14.64], R26 ;  /* 0x0000001a0e007986 */ /* 0x0005e8000c101908 */
[----:B------:R-:W3:Y:S04]  /*04b0*/  LDG.E R23, desc[UR8][R22.64] ;  /* 0x0000000816177981 */ /* 0x000ee8000c1e1900 */
[----:B-1----:R-:W3:Y:S01]  /*04c0*/  LDG.E R12, desc[UR8][R20.64+0x8] ;  /* 0x00000808140c7981 */ /* 0x002ee2000c1e1900 */
[----:B------:R-:W-:Y:S01]  /*04d0*/  IMAD.WIDE.U32 R16, R27, 0x4, R16 ;  /* 0x000000041b107825 */ /* 0x000fe200078e0010 */
[----:B------:R-:W-:-:S03]  /*04e0*/  IADD3 R6, PT, PT, R6, 0x8, RZ ;  /* 0x0000000806067810 */ /* 0x000fc60007ffe0ff */
[----:B---3--:R-:W-:-:S05]  /*04f0*/  IMAD R28, R12, R23, R26 ;  /* 0x000000170c1c7224 */ /* 0x008fca00078e021a */
[----:B------:R2:W-:Y:S04]  /*0500*/  STG.E desc[UR8][R14.64], R28 ;  /* 0x0000001c0e007986 */ /* 0x0005e8000c101908 */
[----:B------:R-:W3:Y:S04]  /*0510*/  LDG.E R12, desc[UR8][R20.64+0xc] ;  /* 0x00000c08140c7981 */ /* 0x000ee8000c1e1900 */
[----:B------:R-:W3:Y:S01]  /*0520*/  LDG.E R17, desc[UR8][R16.64] ;  /* 0x0000000810117981 */ /* 0x000ee2000c1e1900 */
[----:B------:R-:W-:Y:S02]  /*0530*/  ISETP.NE.AND P1, PT, R6, RZ, PT ;  /* 0x000000ff0600720c */ /* 0x000fe40003f25270 */
[----:B------:R-:W-:-:S02]  /*0540*/  LEA R8, R0, R8, 0x3 ;  /* 0x0000000800087211 */ /* 0x000fc400078e18ff */
[C---:B------:R-:W-:Y:S02]  /*0550*/  LEA R7, R0.reuse, R7, 0x3 ;  /* 0x0000000700077211 */ /* 0x040fe400078e18ff */
[C---:B------:R-:W-:Y:S02]  /*0560*/  LEA R9, R0.reuse, R9, 0x3 ;  /* 0x0000000900097211 */ /* 0x040fe400078e18ff */
[C---:B------:R-:W-:Y:S02]  /*0570*/  LEA R11, R0.reuse, R11, 0x3 ;  /* 0x0000000b000b7211 */ /* 0x040fe400078e18ff */
[C---:B------:R-:W-:Y:S02]  /*0580*/  LEA R13, R0.reuse, R13, 0x3 ;  /* 0x0000000d000d7211 */ /* 0x040fe400078e18ff */
[C---:B------:R-:W-:Y:S02]  /*0590*/  LEA R25, R0.reuse, R25, 0x3 ;  /* 0x0000001900197211 */ /* 0x040fe400078e18ff */
[----:B------:R-:W-:-:S02]  /*05a0*/  LEA R27, R0, R27, 0x3 ;  /* 0x0000001b001b7211 */ /* 0x000fc400078e18ff */
[----:B------:R-:W-:Y:S02]  /*05b0*/  LEA R29, R0, R29, 0x3 ;  /* 0x0000001d001d7211 */ /* 0x000fe400078e18ff */
[----:B------:R-:W-:Y:S01]  /*05c0*/  IADD3 R10, PT, PT, R10, 0x8, RZ ;  /* 0x000000080a0a7810 */ /* 0x000fe20007ffe0ff */
[----:B---3--:R-:W-:-:S05]  /*05d0*/  IMAD R12, R12, R17, R28 ;  /* 0x000000110c0c7224 */ /* 0x008fca00078e021c */
[----:B------:R2:W-:Y:S01]  /*05e0*/  STG.E desc[UR8][R14.64], R12 ;  /* 0x0000000c0e007986 */ /* 0x0005e2000c101908 */
[----:B------:R-:W-:Y:S05]  /*05f0*/  @P1 BRA `(.L_x_6) ;  /* 0xfffffffc00201947 */ /* 0x000fea000383ffff */
.L_x_5:
[----:B------:R-:W-:Y:S05]  /*0600*/  @!P0 EXIT ;  /* 0x000000000000894d */ /* 0x000fea0003800000 */
[----:B------:R-:W-:Y:S02]  /*0610*/  ISETP.GE.U32.AND P0, PT, R4, 0x4, PT ;  /* 0x000000040400780c */ /* 0x000fe40003f06070 */
[----:B------:R-:W-:-:S04]  /*0620*/  LOP3.LUT R18, R0, 0x3, RZ, 0xc0, !PT ;  /* 0x0000000300127812 */ /* 0x000fc800078ec0ff */
[----:B------:R-:W-:-:S07]  /*0630*/  ISETP.NE.AND P1, PT, R18, RZ, PT ;  /* 0x000000ff1200720c */ /* 0x000fce0003f25270 */
[----:B------:R-:W-:Y:S06]  /*0640*/  @!P0 BRA `(.L_x_7) ;  /* 0x0000000000748947 */ /* 0x000fec0003800000 */
[----:B------:R-:W1:Y:S01]  /*0650*/  LDC.64 R6, c[0x0][0x388] ;  /* 0x0000e200ff067b82 */ /* 0x000e620000000a00 */
[----:B------:R-:W-:Y:S01]  /*0660*/  IADD3 R13, PT, PT, R2, R5, RZ ;  /* 0x00000005020d7210 */ /* 0x000fe20007ffe0ff */
[----:B------:R-:W-:-:S06]  /*0670*/  IMAD R17, R5, R0, R3 ;  /* 0x0000000005117224 */ /* 0x000fcc00078e0203 */
[----:B------:R-:W3:Y:S01]  /*0680*/  LDC.64 R8, c[0x0][0x380] ;  /* 0x0000e000ff087b82 */ /* 0x000ee20000000a00 */
[----:B-1----:R-:W-:-:S06]  /*0690*/  IMAD.WIDE.U32 R10, R17, 0x4, R6 ;  /* 0x00000004110a7825 */ /* 0x002fcc00078e0006 */
[----:B------:R-:W4:Y:S01]  /*06a0*/  LDG.E R10, desc[UR8][R10.64] ;  /* 0x000000080a0a7981 */ /* 0x000f22000c1e1900 */
[----:B---3--:R-:W-:-:S05]  /*06b0*/  IMAD.WIDE R8, R13, 0x4, R8 ;  /* 0x000000040d087825 */ /* 0x008fca00078e0208 */
[----:B------:R-:W4:Y:S01]  /*06c0*/  LDG.E R13, desc[UR8][R8.64] ;  /* 0x00000008080d7981 */ /* 0x000f22000c1e1900 */
[----:B------:R-:W-:Y:S01]  /*06d0*/  IADD3 R17, PT, PT, R17, R0, RZ ;  /* 0x0000000011117210 */ /* 0x000fe20007ffe0ff */
[----:B----45:R-:W-:-:S04]  /*06e0*/  IMAD R19, R13, R10, R12 ;  /* 0x0000000a0d137224 */ /* 0x030fc800078e020c */
[C---:B--2---:R-:W-:Y:S01]  /*06f0*/  IMAD.WIDE.U32 R12, R17.reuse, 0x4, R6 ;  /* 0x00000004110c7825 */ /* 0x044fe200078e0006 */
[----:B------:R1:W-:Y:S05]  /*0700*/  STG.E desc[UR8][R14.64], R19 ;  /* 0x000000130e007986 */ /* 0x0003ea000c101908 */
[----:B------:R-:W2:Y:S04]  /*0710*/  LDG.E R12, desc[UR8][R12.64] ;  /* 0x000000080c0c7981 */ /* 0x000ea8000c1e1900 */
[----:B------:R-:W2:Y:S01]  /*0720*/  LDG.E R4, desc[UR8][R8.64+0x4] ;  /* 0x0000040808047981 */ /* 0x000ea2000c1e1900 */
[----:B------:R-:W-:-:S05]  /*0730*/  IADD3 R23, PT, PT, R17, R0, RZ ;  /* 0x0000000011177210 */ /* 0x000fca0007ffe0ff */
[----:B------:R-:W-:-:S04]  /*0740*/  IMAD.WIDE.U32 R16, R23, 0x4, R6 ;  /* 0x0000000417107825 */ /* 0x000fc800078e0006 */
[----:B--2---:R-:W-:-:S05]  /*0750*/  IMAD R21, R4, R12, R19 ;  /* 0x0000000c04157224 */ /* 0x004fca00078e0213 */
[----:B------:R1:W-:Y:S04]  /*0760*/  STG.E desc[UR8][R14.64], R21 ;  /* 0x000000150e007986 */ /* 0x0003e8000c101908 */
        /* <DEDUP_REMOVED lines=8> */
[----:B------:R-:W-:Y:S01]  /*07f0*/  IADD3 R5, PT, PT, R5, 0x4, RZ ;  /* 0x0000000405057810 */ /* 0x000fe20007ffe0ff */
[----:B--2---:R-:W-:-:S05]  /*0800*/  IMAD R12, R12, R6, R11 ;  /* 0x000000060c0c7224 */ /* 0x004fca00078e020b */
[----:B------:R1:W-:Y:S02]  /*0810*/  STG.E desc[UR8][R14.64], R12 ;  /* 0x0000000c0e007986 */ /* 0x0003e4000c101908 */
.L_x_7:
[----:B------:R-:W-:Y:S05]  /*0820*/  @!P1 EXIT ;  /* 0x000000000000994d */ /* 0x000fea0003800000 */
[----:B------:R-:W-:Y:S02]  /*0830*/  ISETP.NE.AND P0, PT, R18, 0x1, PT ;  /* 0x000000011200780c */ /* 0x000fe40003f05270 */
[----:B------:R-:W-:-:S04]  /*0840*/  LOP3.LUT R4, R0, 0x1, RZ, 0xc0, !PT ;  /* 0x0000000100047812 */ /* 0x000fc800078ec0ff */
[----:B------:R-:W-:-:S07]  /*0850*/  ISETP.NE.U32.AND P1, PT, R4, 0x1, PT ;  /* 0x000000010400780c */ /* 0x000fce0003f25070 */
        /* <DEDUP_REMOVED lines=9> */
[----:B------:R-:W-:-:S05]  /*08f0*/  IADD3 R17, PT, PT, R17, R0, RZ ;  /* 0x0000000011117210 */ /* 0x000fca0007ffe0ff */
[----:B------:R-:W-:-:S04]  /*0900*/  IMAD.WIDE.U32 R6, R17, 0x4, R6 ;  /* 0x0000000411067825 */ /* 0x000fc800078e0006 */
[----:B----45:R-:W-:-:S05]  /*0910*/  IMAD R13, R13, R10, R12 ;  /* 0x0000000a0d0d7224 */ /* 0x030fca00078e020c */
[----:B------:R3:W-:Y:S04]  /*0920*/  STG.E desc[UR8][R14.64], R13 ;  /* 0x0000000d0e007986 */ /* 0x0007e8000c101908 */
[----:B--2---:R-:W2:Y:S04]  /*0930*/  LDG.E R12, desc[UR8][R8.64+0x4] ;  /* 0x00000408080c7981 */ /* 0x004ea8000c1e1900 */
[----:B------:R-:W2:Y:S01]  /*0940*/  LDG.E R6, desc[UR8][R6.64] ;  /* 0x0000000806067981 */ /* 0x000ea2000c1e1900 */
[----:B------:R-:W-:Y:S01]  /*0950*/  IADD3 R5, PT, PT, R5, 0x2, RZ ;  /* 0x0000000205057810 */ /* 0x000fe20007ffe0ff */
[----:B--2---:R-:W-:-:S05]  /*0960*/  IMAD R12, R12, R6, R13 ;  /* 0x000000060c0c7224 */ /* 0x004fca00078e020d */
[----:B------:R3:W-:Y:S02]  /*0970*/  STG.E desc[UR8][R14.64], R12 ;  /* 0x0000000c0e007986 */ /* 0x0007e4000c101908 */
.L_x_8:
[----:B------:R-:W-:Y:S05]  /*0980*/  @P1 EXIT ;  /* 0x000000000000194d */ /* 0x000fea0003800000 */
[----:B------:R-:W4:Y:S01]  /*0990*/  LDC.64 R6, c[0x0][0x380] ;  /* 0x0000e000ff067b82 */ /* 0x000f220000000a00 */
[----:B-1----:R-:W-:Y:S01]  /*09a0*/  IADD3 R11, PT, PT, R2, R5, RZ ;  /* 0x00000005020b7210 */ /* 0x002fe20007ffe0ff */
[----:B------:R-:W-:-:S06]  /*09b0*/  IMAD R5, R5, R0, R3 ;  /* 0x0000000005057224 */ /* 0x000fcc00078e0203 */
[----:B------:R-:W1:Y:S01]  /*09c0*/  LDC.64 R8, c[0x0][0x388] ;  /* 0x0000e200ff087b82 */ /* 0x000e620000000a00 */
[----:B----4-:R-:W-:-:S06]  /*09d0*/  IMAD.WIDE R2, R11, 0x4, R6 ;  /* 0x000000040b027825 */ /* 0x010fcc00078e0206 */
[----:B------:R-:W4:Y:S01]  /*09e0*/  LDG.E R3, desc[UR8][R2.64] ;  /* 0x0000000802037981 */ /* 0x000f22000c1e1900 */
[----:B-1----:R-:W-:-:S06]  /*09f0*/  IMAD.WIDE.U32 R4, R5, 0x4, R8 ;  /* 0x0000000405047825 */ /* 0x002fcc00078e0008 */
[----:B------:R-:W4:Y:S02]  /*0a00*/  LDG.E R4, desc[UR8][R4.64] ;  /* 0x0000000804047981 */ /* 0x000f24000c1e1900 */
[----:B----45:R-:W-:-:S05]  /*0a10*/  IMAD R7, R3, R4, R12 ;  /* 0x0000000403077224 */ /* 0x030fca00078e020c */
[----:B------:R-:W-:Y:S01]  /*0a20*/  STG.E desc[UR8][R14.64], R7 ;  /* 0x000000070e007986 */ /* 0x000fe2000c101908 */
[----:B------:R-:W-:Y:S05]  /*0a30*/  EXIT ;  /* 0x000000000000794d */ /* 0x000fea0003800000 */
.L_x_9:
        /* <DEDUP_REMOVED lines=12> */
.L_x_12:


//--------------------- .text._Z15memsetGPUKernelPii --------------------------
	.section	.text._Z15memsetGPUKernelPii,"ax",@progbits
	.align	128
        .global         _Z15memsetGPUKernelPii
        .type           _Z15memsetGPUKernelPii,@function
        .size           _Z15memsetGPUKernelPii,(.L_x_13 - _Z15memsetGPUKernelPii)
        .other          _Z15memsetGPUKernelPii,@"STO_CUDA_ENTRY STV_DEFAULT"
_Z15memsetGPUKernelPii:
.text._Z15memsetGPUKernelPii:
        /* <DEDUP_REMOVED lines=13> */
[----:B------:R-:W0:Y:S01]  /*00d0*/  LDC.64 R2, c[0x0][0x380] ;  /* 0x0000e000ff027b82 */ /* 0x000e220000000a00 */
[----:B------:R-:W1:Y:S01]  /*00e0*/  LDCU.64 UR4, c[0x0][0x358] ;  /* 0x00006b00ff0477ac */ /* 0x000e620008000a00 */
[----:B------:R-:W-:-:S04]  /*00f0*/  IMAD R5, R5, UR6, R0 ;  /* 0x0000000605057c24 */ /* 0x000fc8000f8e0200 */
[----:B0-----:R-:W-:-:S05]  /*0100*/  IMAD.WIDE R2, R5, 0x4, R2 ;  /* 0x0000000405027825 */ /* 0x001fca00078e0202 */
[----:B-1----:R-:W-:Y:S01]  /*0110*/  STG.E desc[UR4][R2.64], RZ ;  /* 0x000000ff02007986 */ /* 0x002fe2000c101904 */
[----:B------:R-:W-:Y:S05]  /*0120*/  EXIT ;  /* 0x000000000000794d */ /* 0x000fea0003800000 */
.L_x_10:
        /* <DEDUP_REMOVED lines=13> */
.L_x_13:


//--------------------- .nv.shared.reserved.0     --------------------------
	.section	.nv.shared.reserved.0,"aw",@nobits
	.weak		__nv_reservedSMEM_offset_0_alias
	.size		__nv_reservedSMEM_offset_0_alias, 0, 64
	.other		__nv_reservedSMEM_offset_0_alias,@"STO_CUDA_RESERVED_SHARED STV_DEFAULT"
__nv_reservedSMEM_offset_0_alias:
	.zero		0
	.zero		64


//--------------------- .nv.constant0._Z6commonPiS_S_i --------------------------
	.section	.nv.constant0._Z6commonPiS_S_i,"a",@progbits
	.sectionflags	@""
	.align	4
.nv.constant0._Z6commonPiS_S_i:
	.zero		924


//--------------------- .nv.constant0._Z5naivePiS_S_i --------------------------
	.section	.nv.constant0._Z5naivePiS_S_i,"a",@progbits
	.sectionflags	@""
	.align	4
.nv.constant0._Z5naivePiS_S_i:
	.zero		924


//--------------------- .nv.constant0._Z15memsetGPUKernelPii --------------------------
	.section	.nv.constant0._Z15memsetGPUKernelPii,"a",@progbits
	.sectionflags	@""
	.align	4
.nv.constant0._Z15memsetGPUKernelPii:
	.zero		908


//--------------------- SYMBOLS --------------------------

	.type		.nv.reservedSmem.offset0,@object
	.size		.nv.reservedSmem.offset0,0x4
